	.headerflags	@"EF_CUDA_TEXMODE_UNIFIED EF_CUDA_64BIT_ADDRESS EF_CUDA_ACCELERATORS EF_CUDA_SM90 EF_CUDA_VIRTUAL_SM(EF_CUDA_SM90)"
	.elftype	@"ET_EXEC"


//--------------------- .nv.info                  --------------------------
	.section	.nv.info,"",@"SHT_CUDA_INFO"
	.align	4


	//----- nvinfo : EIATTR_REGCOUNT
	.align		4
        /*0000*/ 	.byte	0x04, 0x2f
        /*0002*/ 	.short	(.L_3 - .L_2)
	.align		4
.L_2:
        /*0004*/ 	.word	index@(triton_poi_fused_cat_relu_69)
        /*0008*/ 	.word	0x00000093


	//----- nvinfo : EIATTR_MIN_STACK_SIZE
	.align		4
.L_3:
        /*000c*/ 	.byte	0x04, 0x12
        /*000e*/ 	.short	(.L_5 - .L_4)
	.align		4
.L_4:
        /*0010*/ 	.word	index@(triton_poi_fused_cat_relu_69)
        /*0014*/ 	.word	0x00000000


	//----- nvinfo : EIATTR_FRAME_SIZE
	.align		4
.L_5:
        /*0018*/ 	.byte	0x04, 0x11
        /*001a*/ 	.short	(.L_7 - .L_6)
	.align		4
.L_6:
        /*001c*/ 	.word	index@(triton_poi_fused_cat_relu_69)
        /*0020*/ 	.word	0x00000000


	//----- nvinfo : EIATTR_MIN_STACK_SIZE
	.align		4
.L_7:
        /*0024*/ 	.byte	0x04, 0x12
        /*0026*/ 	.short	(.L_9 - .L_8)
	.align		4
.L_8:
        /*0028*/ 	.word	index@(triton_poi_fused_cat_relu_69)
        /*002c*/ 	.word	0x00000000
.L_9:


//--------------------- .nv.info.triton_poi_fused_cat_relu_69 --------------------------
	.section	.nv.info.triton_poi_fused_cat_relu_69,"",@"SHT_CUDA_INFO"
	.sectionflags	@""
	.align	4


	//----- nvinfo : EIATTR_CUDA_API_VERSION
	.align		4
        /*0000*/ 	.byte	0x04, 0x37
        /*0002*/ 	.short	(.L_11 - .L_10)
.L_10:
        /*0004*/ 	.word	0x0000007c


	//----- nvinfo : EIATTR_KPARAM_INFO
	.align		4
.L_11:
        /*0008*/ 	.byte	0x04, 0x17
        /*000a*/ 	.short	(.L_13 - .L_12)
.L_12:
        /*000c*/ 	.word	0x00000000
        /*0010*/ 	.short	0x000d
        /*0012*/ 	.short	0x0064
        /*0014*/ 	.byte	0x00, 0xf0, 0x11, 0x00


	//----- nvinfo : EIATTR_KPARAM_INFO
	.align		4
.L_13:
        /*0018*/ 	.byte	0x04, 0x17
        /*001a*/ 	.short	(.L_15 - .L_14)
.L_14:
        /*001c*/ 	.word	0x00000000
        /*0020*/ 	.short	0x000c
        /*0022*/ 	.short	0x0060
        /*0024*/ 	.byte	0x00, 0xf0, 0x11, 0x00


	//----- nvinfo : EIATTR_KPARAM_INFO
	.align		4
.L_15:
        /*0028*/ 	.byte	0x04, 0x17
        /*002a*/ 	.short	(.L_17 - .L_16)
.L_16:
        /*002c*/ 	.word	0x00000000
        /*0030*/ 	.short	0x000b
        /*0032*/ 	.short	0x0058
        /*0034*/ 	.byte	0x00, 0xf4, 0x21, 0x00


	//----- nvinfo : EIATTR_KPARAM_INFO
	.align		4
.L_17:
        /*0038*/ 	.byte	0x04, 0x17
        /*003a*/ 	.short	(.L_19 - .L_18)
.L_18:
        /*003c*/ 	.word	0x00000000
        /*0040*/ 	.short	0x000a
        /*0042*/ 	.short	0x0050
        /*0044*/ 	.byte	0x00, 0xf4, 0x21, 0x00


	//----- nvinfo : EIATTR_KPARAM_INFO
	.align		4
.L_19:
        /*0048*/ 	.byte	0x04, 0x17
        /*004a*/ 	.short	(.L_21 - .L_20)
.L_20:
        /*004c*/ 	.word	0x00000000
        /*0050*/ 	.short	0x0009
        /*0052*/ 	.short	0x0048
        /*0054*/ 	.byte	0x00, 0xf4, 0x21, 0x00


	//----- nvinfo : EIATTR_KPARAM_INFO
	.align		4
.L_21:
        /*0058*/ 	.byte	0x04, 0x17
        /*005a*/ 	.short	(.L_23 - .L_22)
.L_22:
        /*005c*/ 	.word	0x00000000
        /*0060*/ 	.short	0x0008
        /*0062*/ 	.short	0x0040
        /*0064*/ 	.byte	0x00, 0xf4, 0x21, 0x00


	//----- nvinfo : EIATTR_KPARAM_INFO
	.align		4
.L_23:
        /*0068*/ 	.byte	0x04, 0x17
        /*006a*/ 	.short	(.L_25 - .L_24)
.L_24:
        /*006c*/ 	.word	0x00000000
        /*0070*/ 	.short	0x0007
        /*0072*/ 	.short	0x0038
        /*0074*/ 	.byte	0x00, 0xf4, 0x21, 0x00


	//----- nvinfo : EIATTR_KPARAM_INFO
	.align		4
.L_25:
        /*0078*/ 	.byte	0x04, 0x17
        /*007a*/ 	.short	(.L_27 - .L_26)
.L_26:
        /*007c*/ 	.word	0x00000000
        /*0080*/ 	.short	0x0006
        /*0082*/ 	.short	0x0030
        /*0084*/ 	.byte	0x00, 0xf4, 0x21, 0x00


	//----- nvinfo : EIATTR_KPARAM_INFO
	.align		4
.L_27:
        /*0088*/ 	.byte	0x04, 0x17
        /*008a*/ 	.short	(.L_29 - .L_28)
.L_28:
        /*008c*/ 	.word	0x00000000
        /*0090*/ 	.short	0x0005
        /*0092*/ 	.short	0x0028
        /*0094*/ 	.byte	0x00, 0xf4, 0x21, 0x00


	//----- nvinfo : EIATTR_KPARAM_INFO
	.align		4
.L_29:
        /*0098*/ 	.byte	0x04, 0x17
        /*009a*/ 	.short	(.L_31 - .L_30)
.L_30:
        /*009c*/ 	.word	0x00000000
        /*00a0*/ 	.short	0x0004
        /*00a2*/ 	.short	0x0020
        /*00a4*/ 	.byte	0x00, 0xf4, 0x21, 0x00


	//----- nvinfo : EIATTR_KPARAM_INFO
	.align		4
.L_31:
        /*00a8*/ 	.byte	0x04, 0x17
        /*00aa*/ 	.short	(.L_33 - .L_32)
.L_32:
        /*00ac*/ 	.word	0x00000000
        /*00b0*/ 	.short	0x0003
        /*00b2*/ 	.short	0x0018
        /*00b4*/ 	.byte	0x00, 0xf4, 0x21, 0x00


	//----- nvinfo : EIATTR_KPARAM_INFO
	.align		4
.L_33:
        /*00b8*/ 	.byte	0x04, 0x17
        /*00ba*/ 	.short	(.L_35 - .L_34)
.L_34:
        /*00bc*/ 	.word	0x00000000
        /*00c0*/ 	.short	0x0002
        /*00c2*/ 	.short	0x0010
        /*00c4*/ 	.byte	0x00, 0xf4, 0x21, 0x00


	//----- nvinfo : EIATTR_KPARAM_INFO
	.align		4
.L_35:
        /*00c8*/ 	.byte	0x04, 0x17
        /*00ca*/ 	.short	(.L_37 - .L_36)
.L_36:
        /*00cc*/ 	.word	0x00000000
        /*00d0*/ 	.short	0x0001
        /*00d2*/ 	.short	0x0008
        /*00d4*/ 	.byte	0x00, 0xf4, 0x21, 0x00


	//----- nvinfo : EIATTR_KPARAM_INFO
	.align		4
.L_37:
        /*00d8*/ 	.byte	0x04, 0x17
        /*00da*/ 	.short	(.L_39 - .L_38)
.L_38:
        /*00dc*/ 	.word	0x00000000
        /*00e0*/ 	.short	0x0000
        /*00e2*/ 	.short	0x0000
        /*00e4*/ 	.byte	0x00, 0xf4, 0x21, 0x00


	//----- nvinfo : EIATTR_SPARSE_MMA_MASK
	.align		4
.L_39:
        /*00e8*/ 	.byte	0x03, 0x50
        /*00ea*/ 	.short	0x0000


	//----- nvinfo : EIATTR_MAXREG_COUNT
	.align		4
        /*00ec*/ 	.byte	0x03, 0x1b
        /*00ee*/ 	.short	0x00ff


	//----- nvinfo : EIATTR_EXIT_INSTR_OFFSETS
	.align		4
        /*00f0*/ 	.byte	0x04, 0x1c
        /*00f2*/ 	.short	(.L_41 - .L_40)


	//   ....[0]....
.L_40:
        /*00f4*/ 	.word	0x00003620


	//   ....[1]....
        /*00f8*/ 	.word	0x00003640


	//----- nvinfo : EIATTR_REQNTID
	.align		4
.L_41:
        /*00fc*/ 	.byte	0x04, 0x10
        /*00fe*/ 	.short	(.L_43 - .L_42)
.L_42:
        /*0100*/ 	.word	0x00000100
        /*0104*/ 	.word	0x00000001
        /*0108*/ 	.word	0x00000001


	//----- nvinfo : EIATTR_CBANK_PARAM_SIZE
	.align		4
.L_43:
        /*010c*/ 	.byte	0x03, 0x19
        /*010e*/ 	.short	0x0068


	//----- nvinfo : EIATTR_PARAM_CBANK
	.align		4
        /*0110*/ 	.byte	0x04, 0x0a
        /*0112*/ 	.short	(.L_45 - .L_44)
	.align		4
.L_44:
        /*0114*/ 	.word	index@(.nv.constant0.triton_poi_fused_cat_relu_69)
        /*0118*/ 	.short	0x0210
        /*011a*/ 	.short	0x0068


	//----- nvinfo : EIATTR_SW_WAR
	.align		4
.L_45:
        /*011c*/ 	.byte	0x04, 0x36
        /*011e*/ 	.short	(.L_47 - .L_46)
.L_46:
        /*0120*/ 	.word	0x00000008
.L_47:


//--------------------- .nv.callgraph             --------------------------
	.section	.nv.callgraph,"",@"SHT_CUDA_CALLGRAPH"
	.align	4
	.sectionentsize	8
	.align		4
        /*0000*/ 	.word	0x00000000
	.align		4
        /*0004*/ 	.word	0xffffffff
	.align		4
        /*0008*/ 	.word	0x00000000
	.align		4
        /*000c*/ 	.word	0xfffffffe
	.align		4
        /*0010*/ 	.word	0x00000000
	.align		4
        /*0014*/ 	.word	0xfffffffd
	.align		4
        /*0018*/ 	.word	0x00000000
	.align		4
        /*001c*/ 	.word	0xfffffffc


//--------------------- .nv.constant4             --------------------------
	.section	.nv.constant4,"a",@progbits
	.align	8
	.align		8
.nv.constant4:
        /*0000*/ 	.dword	_$_str
	.align		8
        /*0008*/ 	.dword	_$_str_$_2


//--------------------- .text.triton_poi_fused_cat_relu_69 --------------------------
	.section	.text.triton_poi_fused_cat_relu_69,"ax",@progbits
	.align	128
        .global         triton_poi_fused_cat_relu_69
        .type           triton_poi_fused_cat_relu_69,@function
        .size           triton_poi_fused_cat_relu_69,(.L_x_1 - triton_poi_fused_cat_relu_69)
        .other          triton_poi_fused_cat_relu_69,@"STO_CUDA_ENTRY STV_DEFAULT"
triton_poi_fused_cat_relu_69:
.text.triton_poi_fused_cat_relu_69:
[----:B------:R-:W0:Y:S01]  /*0000*/  LDC R1, c[0x0][0x28] ;  /* 0x00000a00ff017b82 */ /* 0x000e220000000800 */
[----:B------:R-:W1:Y:S07]  /*0010*/  S2R R2, SR_TID.X ;  /* 0x0000000000027919 */ /* 0x000e6e0000002100 */
[----:B------:R-:W2:Y:S01]  /*0020*/  LDC.64 R62, c[0x0][0x238] ;  /* 0x00008e00ff3e7b82 */ /* 0x000ea20000000a00 */
[----:B------:R-:W-:Y:S02]  /*0030*/  CS2R R72, SRZ ;  /* 0x0000000000487805 */ /* 0x000fe4000001ff00 */
[----:B------:R-:W-:Y:S01]  /*0040*/  CS2R R74, SRZ ;  /* 0x00000000004a7805 */ /* 0x000fe2000001ff00 */
[----:B------:R-:W3:Y:S01]  /*0050*/  S2R R3, SR_CTAID.Y ;  /* 0x0000000000037919 */ /* 0x000ee20000002600 */
[----:B------:R-:W-:Y:S01]  /*0060*/  ULDC.64 UR4, c[0x0][0x208] ;  /* 0x0000820000047ab9 */ /* 0x000fe20000000a00 */
[----:B------:R-:W4:Y:S02]  /*0070*/  S2R R0, SR_CTAID.X ;  /* 0x0000000000007919 */ /* 0x000f240000002500 */
[----:B------:R-:W5:Y:S08]  /*0080*/  LDC.64 R56, c[0x0][0x240] ;  /* 0x00009000ff387b82 */ /* 0x000f700000000a00 */
[----:B------:R-:W2:Y:S08]  /*0090*/  LDC.64 R58, c[0x0][0x248] ;  /* 0x00009200ff3a7b82 */ /* 0x000eb00000000a00 */
[----:B------:R-:W2:Y:S01]  /*00a0*/  LDC.64 R60, c[0x0][0x250] ;  /* 0x00009400ff3c7b82 */ /* 0x000ea20000000a00 */
[----:B-1----:R-:W-:-:S07]  /*00b0*/  IMAD.SHL.U32 R2, R2, 0x4, RZ ;  /* 0x0000000402027824 */ /* 0x002fce00078e00ff */
[----:B------:R-:W1:Y:S01]  /*00c0*/  LDC.64 R52, c[0x0][0x258] ;  /* 0x00009600ff347b82 */ /* 0x000e620000000a00 */
[----:B------:R-:W-:Y:S01]  /*00d0*/  LOP3.LUT R2, R2, 0x3fc, RZ, 0xc0, !PT ;  /* 0x000003fc02027812 */ /* 0x000fe200078ec0ff */
[----:B----4-:R-:W-:-:S06]  /*00e0*/  IMAD.SHL.U32 R91, R0, 0x4, RZ ;  /* 0x00000004005b7824 */ /* 0x010fcc00078e00ff */
[----:B------:R-:W4:Y:S01]  /*00f0*/  LDC.64 R54, c[0x0][0x260] ;  /* 0x00009800ff367b82 */ /* 0x000f220000000a00 */
[----:B---3--:R-:W-:-:S04]  /*0100*/  IMAD R38, R3, 0x400, R2 ;  /* 0x0000040003267824 */ /* 0x008fc800078e0202 */
[C---:B------:R-:W-:Y:S01]  /*0110*/  IMAD.HI R3, R38.reuse, 0x3e0f83e1, RZ ;  /* 0x3e0f83e126037827 */ /* 0x040fe200078e02ff */
[----:B------:R-:W-:-:S04]  /*0120*/  ISETP.GE.AND P3, PT, R38, 0x1080, PT ;  /* 0x000010802600780c */ /* 0x000fc80003f66270 */
[----:B------:R-:W-:Y:S02]  /*0130*/  SHF.R.U32.HI R2, RZ, 0x1f, R3 ;  /* 0x0000001fff027819 */ /* 0x000fe40000011603 */
[----:B------:R-:W-:Y:S02]  /*0140*/  ISETP.LT.AND P3, PT, R91, 0x4, !P3 ;  /* 0x000000045b00780c */ /* 0x000fe40005f61270 */
[----:B------:R-:W-:-:S05]  /*0150*/  LEA.HI.SX32 R3, R3, R2, 0x18 ;  /* 0x0000000203037211 */ /* 0x000fca00078fc2ff */
[C---:B------:R-:W-:Y:S02]  /*0160*/  IMAD R2, R3.reuse, -0x420, R38 ;  /* 0xfffffbe003027824 */ /* 0x040fe400078e0226 */
[----:B------:R-:W-:Y:S02]  /*0170*/  IMAD.IADD R29, R3, 0x1, R0 ;  /* 0x00000001031d7824 */ /* 0x000fe400078e0200 */
[C---:B------:R-:W-:Y:S01]  /*0180*/  VIADD R30, R2.reuse, 0xfffffdf0 ;  /* 0xfffffdf0021e7836 */ /* 0x040fe20000000000 */
[----:B------:R-:W-:-:S03]  /*0190*/  ISETP.GT.AND P0, PT, R2, 0x36f, P3 ;  /* 0x0000036f0200780c */ /* 0x000fc60001f04270 */
[----:B------:R-:W-:-:S04]  /*01a0*/  IMAD R36, R29, 0x2c0, R30 ;  /* 0x000002c01d247824 */ /* 0x000fc800078e021e */
[----:B------:R-:W-:-:S04]  /*01b0*/  VIADD R7, R36, 0xfffffea0 ;  /* 0xfffffea024077836 */ /* 0x000fc80000000000 */
[----:B--2---:R-:W-:Y:S01]  /*01c0*/  IMAD.WIDE R4, R7, 0x4, R62 ;  /* 0x0000000407047825 */ /* 0x004fe200078e023e */
[----:B------:R-:W-:Y:S02]  /*01d0*/  CS2R R8, SRZ ;  /* 0x0000000000087805 */ /* 0x000fe4000001ff00 */
[----:B------:R-:W-:Y:S02]  /*01e0*/  CS2R R10, SRZ ;  /* 0x00000000000a7805 */ /* 0x000fe4000001ff00 */
[----:B------:R-:W-:Y:S02]  /*01f0*/  CS2R R12, SRZ ;  /* 0x00000000000c7805 */ /* 0x000fe4000001ff00 */
[----:B------:R-:W-:Y:S01]  /*0200*/  CS2R R14, SRZ ;  /* 0x00000000000e7805 */ /* 0x000fe2000001ff00 */
[----:B------:R4:W2:Y:S01]  /*0210*/  @P0 LDG.E.EL.128 R72, desc[UR4][R4.64] ;  /* 0x0000000404480981 */ /* 0x0008a2000c2e1d00 */
[----:B------:R-:W-:Y:S02]  /*0220*/  CS2R R16, SRZ ;  /* 0x0000000000107805 */ /* 0x000fe4000001ff00 */
[----:B------:R-:W-:-:S02]  /*0230*/  CS2R R18, SRZ ;  /* 0x0000000000127805 */ /* 0x000fc4000001ff00 */
[----:B------:R-:W-:Y:S02]  /*0240*/  CS2R R20, SRZ ;  /* 0x0000000000147805 */ /* 0x000fe4000001ff00 */
[----:B------:R-:W-:Y:S02]  /*0250*/  CS2R R22, SRZ ;  /* 0x0000000000167805 */ /* 0x000fe4000001ff00 */
[----:B------:R-:W-:Y:S02]  /*0260*/  CS2R R24, SRZ ;  /* 0x0000000000187805 */ /* 0x000fe4000001ff00 */
[----:B------:R-:W-:Y:S01]  /*0270*/  CS2R R26, SRZ ;  /* 0x00000000001a7805 */ /* 0x000fe2000001ff00 */
[----:B-----5:R-:W-:-:S04]  /*0280*/  IMAD.WIDE R56, R2, 0x4, R56 ;  /* 0x0000000402387825 */ /* 0x020fc800078e0238 */
[C---:B0-----:R-:W-:Y:S01]  /*0290*/  IMAD.WIDE R58, R2.reuse, 0x4, R58 ;  /* 0x00000004023a7825 */ /* 0x041fe200078e023a */
[----:B------:R-:W3:Y:S03]  /*02a0*/  @P0 LDG.E.EL.128 R8, desc[UR4][R56.64+-0xdc0] ;  /* 0xfff2400438080981 */ /* 0x000ee6000c2e1d00 */
[C---:B------:R-:W-:Y:S01]  /*02b0*/  IMAD.WIDE R60, R2.reuse, 0x4, R60 ;  /* 0x00000004023c7825 */ /* 0x040fe200078e023c */
[----:B------:R-:W5:Y:S03]  /*02c0*/  @P0 LDG.E.EL.128 R12, desc[UR4][R58.64+-0xdc0] ;  /* 0xfff240043a0c0981 */ /* 0x000f66000c2e1d00 */
[----:B-1----:R-:W-:Y:S01]  /*02d0*/  IMAD.WIDE R52, R2, 0x4, R52 ;  /* 0x0000000402347825 */ /* 0x002fe200078e0234 */
[----:B------:R-:W5:Y:S03]  /*02e0*/  @P0 LDG.E.EL.128 R16, desc[UR4][R60.64+-0xdc0] ;  /* 0xfff240043c100981 */ /* 0x000f66000c2e1d00 */
[----:B----4-:R-:W-:Y:S01]  /*02f0*/  IMAD.WIDE R4, R7, 0x4, R54 ;  /* 0x0000000407047825 */ /* 0x010fe200078e0236 */
[----:B------:R-:W4:Y:S04]  /*0300*/  @P0 LDG.E.EL.128 R20, desc[UR4][R52.64+-0xdc0] ;  /* 0xfff2400434140981 */ /* 0x000f28000c2e1d00 */
[----:B------:R0:W4:Y:S01]  /*0310*/  @P0 LDG.E.EL.128 R24, desc[UR4][R4.64] ;  /* 0x0000000404180981 */ /* 0x000122000c2e1d00 */
[C---:B------:R-:W-:Y:S01]  /*0320*/  VIADD R28, R91.reuse, 0x1 ;  /* 0x000000015b1c7836 */ /* 0x040fe20000000000 */
[----:B------:R-:W-:Y:S01]  /*0330*/  CS2R R68, SRZ ;  /* 0x0000000000447805 */ /* 0x000fe2000001ff00 */
[----:B------:R-:W-:Y:S01]  /*0340*/  VIADD R39, R91, 0x2 ;  /* 0x000000025b277836 */ /* 0x000fe20000000000 */
[----:B------:R-:W-:Y:S01]  /*0350*/  CS2R R70, SRZ ;  /* 0x0000000000467805 */ /* 0x000fe2000001ff00 */
[----:B------:R-:W-:Y:S01]  /*0360*/  IMAD R31, R3, 0x4, R28 ;  /* 0x00000004031f7824 */ /* 0x000fe200078e021c */
[----:B------:R-:W-:Y:S01]  /*0370*/  ISETP.GE.AND P2, PT, R28, 0x4, PT ;  /* 0x000000041c00780c */ /* 0x000fe20003f46270 */
[----:B------:R-:W-:Y:S01]  /*0380*/  VIADD R114, R2, 0xfffffc90 ;  /* 0xfffffc9002727836 */ /* 0x000fe20000000000 */
[----:B------:R-:W-:Y:S01]  /*0390*/  ISETP.GE.AND P1, PT, R39, 0x4, PT ;  /* 0x000000042700780c */ /* 0x000fe20003f26270 */
[----:B------:R-:W-:Y:S01]  /*03a0*/  IMAD R31, R31, 0xb0, RZ ;  /* 0x000000b01f1f7824 */ /* 0x000fe200078e02ff */
[----:B------:R-:W-:-:S02]  /*03b0*/  ISETP.LT.AND P2, PT, R38, 0x1080, !P2 ;  /* 0x000010802600780c */ /* 0x000fc40005741270 */
[----:B------:R-:W-:Y:S01]  /*03c0*/  ISETP.LT.AND P1, PT, R38, 0x1080, !P1 ;  /* 0x000010802600780c */ /* 0x000fe20004f21270 */
[C---:B------:R-:W-:Y:S01]  /*03d0*/  IMAD.IADD R7, R31.reuse, 0x1, R114 ;  /* 0x000000011f077824 */ /* 0x040fe200078e0272 */
[----:B------:R-:W-:Y:S01]  /*03e0*/  ISETP.GT.AND P4, PT, R2, 0x36f, P2 ;  /* 0x0000036f0200780c */ /* 0x000fe20001784270 */
[----:B------:R-:W-:Y:S02]  /*03f0*/  VIADD R37, R31, 0xb0 ;  /* 0x000000b01f257836 */ /* 0x000fe40000000000 */
[----:B0-----:R-:W-:Y:S01]  /*0400*/  IMAD.WIDE R4, R7, 0x4, R62 ;  /* 0x0000000407047825 */ /* 0x001fe200078e023e */
[----:B------:R-:W-:Y:S02]  /*0410*/  CS2R R48, SRZ ;  /* 0x0000000000307805 */ /* 0x000fe4000001ff00 */
[----:B------:R-:W-:Y:S02]  /*0420*/  CS2R R50, SRZ ;  /* 0x0000000000327805 */ /* 0x000fe4000001ff00 */
[----:B------:R-:W-:Y:S01]  /*0430*/  CS2R R40, SRZ ;  /* 0x0000000000287805 */ /* 0x000fe2000001ff00 */
[----:B------:R-:W-:Y:S01]  /*0440*/  IMAD.IADD R95, R37, 0x1, R114 ;  /* 0x00000001255f7824 */ /* 0x000fe200078e0272 */
[----:B------:R-:W-:-:S02]  /*0450*/  CS2R R42, SRZ ;  /* 0x00000000002a7805 */ /* 0x000fc4000001ff00 */
[----:B------:R-:W-:Y:S02]  /*0460*/  CS2R R32, SRZ ;  /* 0x0000000000207805 */ /* 0x000fe4000001ff00 */
[----:B------:R-:W-:Y:S01]  /*0470*/  CS2R R34, SRZ ;  /* 0x0000000000227805 */ /* 0x000fe2000001ff00 */
[----:B------:R-:W-:Y:S01]  /*0480*/  IMAD.WIDE R6, R7, 0x4, R54 ;  /* 0x0000000407067825 */ /* 0x000fe200078e0236 */
[----:B------:R0:W4:Y:S01]  /*0490*/  @P4 LDG.E.EL.128 R68, desc[UR4][R4.64] ;  /* 0x0000000404444981 */ /* 0x000122000c2e1d00 */
[----:B------:R-:W-:-:S03]  /*04a0*/  CS2R R64, SRZ ;  /* 0x0000000000407805 */ /* 0x000fc6000001ff00 */
[----:B------:R-:W4:Y:S01]  /*04b0*/  @P4 LDG.E.EL.128 R48, desc[UR4][R58.64+-0xdc0] ;  /* 0xfff240043a304981 */ /* 0x000f22000c2e1d00 */
[----:B------:R-:W-:-:S03]  /*04c0*/  CS2R R66, SRZ ;  /* 0x0000000000427805 */ /* 0x000fc6000001ff00 */
[----:B------:R-:W4:Y:S01]  /*04d0*/  @P4 LDG.E.EL.128 R40, desc[UR4][R52.64+-0xdc0] ;  /* 0xfff2400434284981 */ /* 0x000f22000c2e1d00 */
[----:B0-----:R-:W-:-:S03]  /*04e0*/  IMAD.WIDE R4, R95, 0x4, R62 ;  /* 0x000000045f047825 */ /* 0x001fc600078e023e */
[----:B------:R0:W4:Y:S01]  /*04f0*/  @P4 LDG.E.EL.128 R32, desc[UR4][R6.64] ;  /* 0x0000000406204981 */ /* 0x000122000c2e1d00 */
[----:B------:R-:W-:Y:S01]  /*0500*/  IMAD.WIDE R94, R95, 0x4, R54 ;  /* 0x000000045f5e7825 */ /* 0x000fe200078e0236 */
[----:B------:R-:W-:Y:S02]  /*0510*/  CS2R R44, SRZ ;  /* 0x00000000002c7805 */ /* 0x000fe4000001ff00 */
[----:B------:R-:W-:Y:S01]  /*0520*/  CS2R R46, SRZ ;  /* 0x00000000002e7805 */ /* 0x000fe2000001ff00 */
[----:B------:R-:W4:Y:S01]  /*0530*/  @P4 LDG.E.EL.128 R64, desc[UR4][R56.64+-0xdc0] ;  /* 0xfff2400438404981 */ /* 0x000f22000c2e1d00 */
[----:B0-----:R-:W-:-:S04]  /*0540*/  CS2R R6, SRZ ;  /* 0x0000000000067805 */ /* 0x001fc8000001ff00 */
[----:B------:R-:W4:Y:S01]  /*0550*/  @P4 LDG.E.EL.128 R44, desc[UR4][R60.64+-0xdc0] ;  /* 0xfff240043c2c4981 */ /* 0x000f22000c2e1d00 */
[----:B--2---:R-:W-:Y:S02]  /*0560*/  SEL R90, R73, RZ, P0 ;  /* 0x000000ff495a7207 */ /* 0x004fe40000000000 */
[----:B------:R-:W-:Y:S02]  /*0570*/  SEL R93, R74, RZ, P0 ;  /* 0x000000ff4a5d7207 */ /* 0x000fe40000000000 */
[----:B------:R-:W-:Y:S02]  /*0580*/  SEL R104, R75, RZ, P0 ;  /* 0x000000ff4b687207 */ /* 0x000fe40000000000 */
[----:B------:R-:W-:Y:S02]  /*0590*/  SEL R72, R72, RZ, P0 ;  /* 0x000000ff48487207 */ /* 0x000fe40000000000 */
[----:B---3--:R-:W-:Y:S02]  /*05a0*/  SEL R107, R11, RZ, P0 ;  /* 0x000000ff0b6b7207 */ /* 0x008fe40000000000 */
[----:B------:R-:W-:-:S02]  /*05b0*/  SEL R96, R10, RZ, P0 ;  /* 0x000000ff0a607207 */ /* 0x000fc40000000000 */
[----:B------:R-:W-:Y:S02]  /*05c0*/  SEL R97, R9, RZ, P0 ;  /* 0x000000ff09617207 */ /* 0x000fe40000000000 */
[----:B------:R-:W-:Y:S02]  /*05d0*/  SEL R89, R8, RZ, P0 ;  /* 0x000000ff08597207 */ /* 0x000fe40000000000 */
[----:B-----5:R-:W-:Y:S02]  /*05e0*/  SEL R88, R12, RZ, P0 ;  /* 0x000000ff0c587207 */ /* 0x020fe40000000000 */
[----:B------:R-:W-:Y:S02]  /*05f0*/  SEL R87, R13, RZ, P0 ;  /* 0x000000ff0d577207 */ /* 0x000fe40000000000 */
[----:B------:R-:W-:Y:S02]  /*0600*/  SEL R86, R14, RZ, P0 ;  /* 0x000000ff0e567207 */ /* 0x000fe40000000000 */
[----:B------:R-:W-:-:S02]  /*0610*/  SEL R85, R15, RZ, P0 ;  /* 0x000000ff0f557207 */ /* 0x000fc40000000000 */
[----:B------:R-:W-:Y:S02]  /*0620*/  SEL R82, R16, RZ, P0 ;  /* 0x000000ff10527207 */ /* 0x000fe40000000000 */
[----:B------:R-:W-:Y:S02]  /*0630*/  SEL R84, R17, RZ, P0 ;  /* 0x000000ff11547207 */ /* 0x000fe40000000000 */
[----:B------:R-:W-:Y:S02]  /*0640*/  SEL R81, R18, RZ, P0 ;  /* 0x000000ff12517207 */ /* 0x000fe40000000000 */
[----:B------:R-:W-:Y:S02]  /*0650*/  SEL R83, R19, RZ, P0 ;  /* 0x000000ff13537207 */ /* 0x000fe40000000000 */
[----:B----4-:R-:W-:Y:S02]  /*0660*/  SEL R75, R20, RZ, P0 ;  /* 0x000000ff144b7207 */ /* 0x010fe40000000000 */
[----:B------:R-:W-:-:S02]  /*0670*/  SEL R73, R21, RZ, P0 ;  /* 0x000000ff15497207 */ /* 0x000fc40000000000 */
[----:B------:R-:W-:Y:S02]  /*0680*/  SEL R74, R22, RZ, P0 ;  /* 0x000000ff164a7207 */ /* 0x000fe40000000000 */
[----:B------:R-:W-:Y:S02]  /*0690*/  SEL R80, R23, RZ, P0 ;  /* 0x000000ff17507207 */ /* 0x000fe40000000000 */
[----:B------:R-:W-:Y:S02]  /*06a0*/  SEL R79, R24, RZ, P0 ;  /* 0x000000ff184f7207 */ /* 0x000fe40000000000 */
[----:B------:R-:W-:Y:S02]  /*06b0*/  SEL R78, R25, RZ, P0 ;  /* 0x000000ff194e7207 */ /* 0x000fe40000000000 */
[----:B------:R-:W-:Y:S02]  /*06c0*/  SEL R77, R26, RZ, P0 ;  /* 0x000000ff1a4d7207 */ /* 0x000fe40000000000 */
[----:B------:R-:W-:-:S02]  /*06d0*/  SEL R76, R27, RZ, P0 ;  /* 0x000000ff1b4c7207 */ /* 0x000fc40000000000 */
[----:B------:R-:W-:Y:S02]  /*06e0*/  ISETP.GT.AND P0, PT, R2, 0x36f, P1 ;  /* 0x0000036f0200780c */ /* 0x000fe40000f04270 */
[----:B------:R-:W-:Y:S02]  /*06f0*/  CS2R R20, SRZ ;  /* 0x0000000000147805 */ /* 0x000fe4000001ff00 */
[----:B------:R-:W-:Y:S02]  /*0700*/  CS2R R22, SRZ ;  /* 0x0000000000167805 */ /* 0x000fe4000001ff00 */
[----:B------:R-:W-:Y:S02]  /*0710*/  CS2R R16, SRZ ;  /* 0x0000000000107805 */ /* 0x000fe4000001ff00 */
[----:B------:R-:W-:Y:S02]  /*0720*/  CS2R R18, SRZ ;  /* 0x0000000000127805 */ /* 0x000fe4000001ff00 */
[----:B------:R-:W-:-:S02]  /*0730*/  CS2R R24, SRZ ;  /* 0x0000000000187805 */ /* 0x000fc4000001ff00 */
[----:B------:R-:W-:Y:S02]  /*0740*/  CS2R R26, SRZ ;  /* 0x00000000001a7805 */ /* 0x000fe4000001ff00 */
[----:B------:R-:W-:Y:S02]  /*0750*/  CS2R R12, SRZ ;  /* 0x00000000000c7805 */ /* 0x000fe4000001ff00 */
[----:B------:R-:W-:Y:S02]  /*0760*/  CS2R R14, SRZ ;  /* 0x00000000000e7805 */ /* 0x000fe4000001ff00 */
[----:B------:R-:W-:Y:S02]  /*0770*/  CS2R R8, SRZ ;  /* 0x0000000000087805 */ /* 0x000fe4000001ff00 */
[----:B------:R-:W-:Y:S01]  /*0780*/  CS2R R10, SRZ ;  /* 0x00000000000a7805 */ /* 0x000fe2000001ff00 */
[----:B------:R0:W2:Y:S04]  /*0790*/  @P0 LDG.E.EL.128 R20, desc[UR4][R4.64] ;  /* 0x0000000404140981 */ /* 0x0000a8000c2e1d00 */
[----:B------:R-:W3:Y:S04]  /*07a0*/  @P0 LDG.E.EL.128 R16, desc[UR4][R56.64+-0xdc0] ;  /* 0xfff2400438100981 */ /* 0x000ee8000c2e1d00 */
[----:B------:R-:W4:Y:S01]  /*07b0*/  @P0 LDG.E.EL.128 R24, desc[UR4][R58.64+-0xdc0] ;  /* 0xfff240043a180981 */ /* 0x000f22000c2e1d00 */
[----:B0-----:R-:W-:-:S03]  /*07c0*/  CS2R R4, SRZ ;  /* 0x0000000000047805 */ /* 0x001fc6000001ff00 */
[----:B------:R-:W5:Y:S04]  /*07d0*/  @P0 LDG.E.EL.128 R12, desc[UR4][R60.64+-0xdc0] ;  /* 0xfff240043c0c0981 */ /* 0x000f68000c2e1d00 */
[----:B------:R-:W5:Y:S04]  /*07e0*/  @P0 LDG.E.EL.128 R8, desc[UR4][R52.64+-0xdc0] ;  /* 0xfff2400434080981 */ /* 0x000f68000c2e1d00 */
[----:B------:R0:W5:Y:S01]  /*07f0*/  @P0 LDG.E.EL.128 R4, desc[UR4][R94.64] ;  /* 0x000000045e040981 */ /* 0x000162000c2e1d00 */
[----:B------:R-:W-:Y:S02]  /*0800*/  SEL R99, R49, RZ, P4 ;  /* 0x000000ff31637207 */ /* 0x000fe40002000000 */
[----:B------:R-:W-:Y:S01]  /*0810*/  SEL R49, R40, RZ, P4 ;  /* 0x000000ff28317207 */ /* 0x000fe20002000000 */
[----:B------:R-:W-:Y:S01]  /*0820*/  VIADD R40, R91, 0x3 ;  /* 0x000000035b287836 */ /* 0x000fe20000000000 */
[----:B------:R-:W-:-:S02]  /*0830*/  SEL R98, R68, RZ, P4 ;  /* 0x000000ff44627207 */ /* 0x000fc40002000000 */
[----:B------:R-:W-:Y:S02]  /*0840*/  SEL R102, R69, RZ, P4 ;  /* 0x000000ff45667207 */ /* 0x000fe40002000000 */
[----:B------:R-:W-:Y:S02]  /*0850*/  ISETP.GE.AND P5, PT, R40, 0x4, PT ;  /* 0x000000042800780c */ /* 0x000fe40003fa6270 */
[----:B------:R-:W-:Y:S02]  /*0860*/  SEL R109, R70, RZ, P4 ;  /* 0x000000ff466d7207 */ /* 0x000fe40002000000 */
[----:B------:R-:W-:Y:S02]  /*0870*/  SEL R120, R71, RZ, P4 ;  /* 0x000000ff47787207 */ /* 0x000fe40002000000 */
[----:B------:R-:W-:Y:S02]  /*0880*/  SEL R119, R67, RZ, P4 ;  /* 0x000000ff43777207 */ /* 0x000fe40002000000 */
[----:B------:R-:W-:-:S02]  /*0890*/  SEL R112, R66, RZ, P4 ;  /* 0x000000ff42707207 */ /* 0x000fc40002000000 */
[----:B------:R-:W-:Y:S02]  /*08a0*/  SEL R111, R65, RZ, P4 ;  /* 0x000000ff416f7207 */ /* 0x000fe40002000000 */
[----:B------:R-:W-:Y:S02]  /*08b0*/  SEL R105, R64, RZ, P4 ;  /* 0x000000ff40697207 */ /* 0x000fe40002000000 */
[----:B0-----:R-:W-:Y:S02]  /*08c0*/  SEL R95, R50, RZ, P4 ;  /* 0x000000ff325f7207 */ /* 0x001fe40002000000 */
[----:B------:R-:W-:Y:S02]  /*08d0*/  SEL R94, R51, RZ, P4 ;  /* 0x000000ff335e7207 */ /* 0x000fe40002000000 */
[----:B------:R-:W-:Y:S02]  /*08e0*/  SEL R100, R48, RZ, P4 ;  /* 0x000000ff30647207 */ /* 0x000fe40002000000 */
[----:B------:R-:W-:-:S02]  /*08f0*/  SEL R48, R41, RZ, P4 ;  /* 0x000000ff29307207 */ /* 0x000fc40002000000 */
[----:B------:R-:W-:Y:S02]  /*0900*/  SEL R41, R42, RZ, P4 ;  /* 0x000000ff2a297207 */ /* 0x000fe40002000000 */
[----:B------:R-:W-:Y:S02]  /*0910*/  SEL R42, R43, RZ, P4 ;  /* 0x000000ff2b2a7207 */ /* 0x000fe40002000000 */
[----:B------:R-:W-:Y:S02]  /*0920*/  SEL R44, R44, RZ, P4 ;  /* 0x000000ff2c2c7207 */ /* 0x000fe40002000000 */
[----:B------:R-:W-:Y:S02]  /*0930*/  SEL R45, R45, RZ, P4 ;  /* 0x000000ff2d2d7207 */ /* 0x000fe40002000000 */
[----:B------:R-:W-:Y:S02]  /*0940*/  SEL R46, R46, RZ, P4 ;  /* 0x000000ff2e2e7207 */ /* 0x000fe40002000000 */
[----:B------:R-:W-:-:S02]  /*0950*/  SEL R47, R47, RZ, P4 ;  /* 0x000000ff2f2f7207 */ /* 0x000fc40002000000 */
[----:B------:R-:W-:Y:S02]  /*0960*/  SEL R32, R32, RZ, P4 ;  /* 0x000000ff20207207 */ /* 0x000fe40002000000 */
[----:B------:R-:W-:Y:S02]  /*0970*/  SEL R43, R33, RZ, P4 ;  /* 0x000000ff212b7207 */ /* 0x000fe40002000000 */
[----:B------:R-:W-:Y:S02]  /*0980*/  SEL R34, R34, RZ, P4 ;  /* 0x000000ff22227207 */ /* 0x000fe40002000000 */
[----:B------:R-:W-:Y:S01]  /*0990*/  SEL R35, R35, RZ, P4 ;  /* 0x000000ff23237207 */ /* 0x000fe20002000000 */
[----:B------:R-:W-:Y:S01]  /*09a0*/  VIADD R33, R31, 0x160 ;  /* 0x000001601f217836 */ /* 0x000fe20000000000 */
[----:B--2---:R-:W-:Y:S02]  /*09b0*/  SEL R106, R20, RZ, P0 ;  /* 0x000000ff146a7207 */ /* 0x004fe40000000000 */
[----:B------:R-:W-:-:S02]  /*09c0*/  SEL R113, R21, RZ, P0 ;  /* 0x000000ff15717207 */ /* 0x000fc40000000000 */
[----:B------:R-:W-:Y:S02]  /*09d0*/  SEL R117, R22, RZ, P0 ;  /* 0x000000ff16757207 */ /* 0x000fe40000000000 */
[----:B------:R-:W-:Y:S02]  /*09e0*/  SEL R116, R23, RZ, P0 ;  /* 0x000000ff17747207 */ /* 0x000fe40000000000 */
[----:B---3--:R-:W-:Y:S02]  /*09f0*/  SEL R133, R19, RZ, P0 ;  /* 0x000000ff13857207 */ /* 0x008fe40000000000 */
[----:B------:R-:W-:Y:S02]  /*0a00*/  SEL R134, R18, RZ, P0 ;  /* 0x000000ff12867207 */ /* 0x000fe40000000000 */
[----:B------:R-:W-:Y:S02]  /*0a10*/  SEL R118, R17, RZ, P0 ;  /* 0x000000ff11767207 */ /* 0x000fe40000000000 */
[----:B------:R-:W-:-:S02]  /*0a20*/  SEL R115, R16, RZ, P0 ;  /* 0x000000ff10737207 */ /* 0x000fc40000000000 */
[----:B----4-:R-:W-:Y:S02]  /*0a30*/  SEL R110, R24, RZ, P0 ;  /* 0x000000ff186e7207 */ /* 0x010fe40000000000 */
[----:B------:R-:W-:Y:S02]  /*0a40*/  SEL R108, R25, RZ, P0 ;  /* 0x000000ff196c7207 */ /* 0x000fe40000000000 */
[----:B------:R-:W-:Y:S02]  /*0a50*/  SEL R103, R26, RZ, P0 ;  /* 0x000000ff1a677207 */ /* 0x000fe40000000000 */
[----:B------:R-:W-:Y:S02]  /*0a60*/  SEL R101, R27, RZ, P0 ;  /* 0x000000ff1b657207 */ /* 0x000fe40000000000 */
[----:B-----5:R-:W-:Y:S02]  /*0a70*/  SEL R50, R12, RZ, P0 ;  /* 0x000000ff0c327207 */ /* 0x020fe40000000000 */
        /* <DEDUP_REMOVED lines=10> */
[----:B------:R-:W-:Y:S02]  /*0b20*/  SEL R92, R7, RZ, P0 ;  /* 0x000000ff075c7207 */ /* 0x000fe40000000000 */
[----:B------:R-:W-:-:S04]  /*0b30*/  ISETP.LT.AND P0, PT, R38, 0x1080, !P5 ;  /* 0x000010802600780c */ /* 0x000fc80006f01270 */
[----:B------:R-:W-:Y:S01]  /*0b40*/  ISETP.GT.AND P4, PT, R2, 0x36f, P0 ;  /* 0x0000036f0200780c */ /* 0x000fe20000784270 */
[----:B------:R-:W-:Y:S01]  /*0b50*/  IMAD.IADD R21, R33, 0x1, R114 ;  /* 0x0000000121157824 */ /* 0x000fe200078e0272 */
[----:B------:R-:W-:Y:S02]  /*0b60*/  CS2R R12, SRZ ;  /* 0x00000000000c7805 */ /* 0x000fe4000001ff00 */
[----:B------:R-:W-:Y:S02]  /*0b70*/  CS2R R14, SRZ ;  /* 0x00000000000e7805 */ /* 0x000fe4000001ff00 */
[----:B------:R-:W-:Y:S01]  /*0b80*/  CS2R R8, SRZ ;  /* 0x0000000000087805 */ /* 0x000fe2000001ff00 */
[----:B------:R-:W-:Y:S01]  /*0b90*/  IMAD.WIDE R62, R21, 0x4, R62 ;  /* 0x00000004153e7825 */ /* 0x000fe200078e023e */
[----:B------:R-:W-:Y:S02]  /*0ba0*/  CS2R R10, SRZ ;  /* 0x00000000000a7805 */ /* 0x000fe4000001ff00 */
[----:B------:R-:W-:-:S02]  /*0bb0*/  CS2R R4, SRZ ;  /* 0x0000000000047805 */ /* 0x000fc4000001ff00 */
[----:B------:R-:W-:Y:S01]  /*0bc0*/  CS2R R6, SRZ ;  /* 0x0000000000067805 */ /* 0x000fe2000001ff00 */
[----:B------:R-:W-:Y:S01]  /*0bd0*/  IMAD.WIDE R54, R21, 0x4, R54 ;  /* 0x0000000415367825 */ /* 0x000fe200078e0236 */
[----:B------:R-:W-:Y:S02]  /*0be0*/  CS2R R16, SRZ ;  /* 0x0000000000107805 */ /* 0x000fe4000001ff00 */
[----:B------:R-:W-:Y:S02]  /*0bf0*/  CS2R R18, SRZ ;  /* 0x0000000000127805 */ /* 0x000fe4000001ff00 */
[----:B------:R-:W-:Y:S02]  /*0c00*/  CS2R R20, SRZ ;  /* 0x0000000000147805 */ /* 0x000fe4000001ff00 */
[----:B------:R-:W-:Y:S02]  /*0c10*/  CS2R R22, SRZ ;  /* 0x0000000000167805 */ /* 0x000fe4000001ff00 */
[----:B------:R-:W-:-:S02]  /*0c20*/  CS2R R24, SRZ ;  /* 0x0000000000187805 */ /* 0x000fc4000001ff00 */
[----:B------:R-:W-:Y:S01]  /*0c30*/  CS2R R26, SRZ ;  /* 0x00000000001a7805 */ /* 0x000fe2000001ff00 */
[----:B------:R0:W2:Y:S04]  /*0c40*/  @P4 LDG.E.EL.128 R12, desc[UR4][R58.64+-0xdc0] ;  /* 0xfff240043a0c4981 */ /* 0x0000a8000c2e1d00 */
[----:B------:R-:W3:Y:S04]  /*0c50*/  @P4 LDG.E.EL.128 R8, desc[UR4][R56.64+-0xdc0] ;  /* 0xfff2400438084981 */ /* 0x000ee8000c2e1d00 */
[----:B------:R2:W4:Y:S01]  /*0c60*/  @P4 LDG.E.EL.128 R4, desc[UR4][R62.64] ;  /* 0x000000043e044981 */ /* 0x000522000c2e1d00 */
[----:B0-----:R-:W0:Y:S03]  /*0c70*/  LDC.64 R58, c[0x0][0x230] ;  /* 0x00008c00ff3a7b82 */ /* 0x001e260000000a00 */
[----:B------:R-:W5:Y:S04]  /*0c80*/  @P4 LDG.E.EL.128 R16, desc[UR4][R60.64+-0xdc0] ;  /* 0xfff240043c104981 */ /* 0x000f68000c2e1d00 */
[----:B------:R-:W5:Y:S04]  /*0c90*/  @P4 LDG.E.EL.128 R20, desc[UR4][R52.64+-0xdc0] ;  /* 0xfff2400434144981 */ /* 0x000f68000c2e1d00 */
[----:B------:R-:W5:Y:S01]  /*0ca0*/  @P4 LDG.E.EL.128 R24, desc[UR4][R54.64] ;  /* 0x0000000436184981 */ /* 0x000f62000c2e1d00 */
[----:B--2---:R-:W-:Y:S01]  /*0cb0*/  SEL R62, R12, RZ, P4 ;  /* 0x000000ff0c3e7207 */ /* 0x004fe20002000000 */
[----:B------:R-:W-:Y:S01]  /*0cc0*/  VIADD R12, R2, 0xfffffd40 ;  /* 0xfffffd40020c7836 */ /* 0x000fe20000000000 */
[----:B------:R-:W-:-:S02]  /*0cd0*/  SEL R63, R13, RZ, P4 ;  /* 0x000000ff0d3f7207 */ /* 0x000fc40002000000 */
[----:B---3--:R-:W-:Y:S02]  /*0ce0*/  SEL R137, R11, RZ, P4 ;  /* 0x000000ff0b897207 */ /* 0x008fe40002000000 */
        /* <DEDUP_REMOVED lines=21> */
[----:B------:R-:W-:Y:S01]  /*0e40*/  ISETP.LT.U32.AND P4, PT, R12, 0xb0, P3 ;  /* 0x000000b00c00780c */ /* 0x000fe20001f81070 */
[----:B------:R-:W-:Y:S01]  /*0e50*/  VIADD R23, R36, 0xffffff50 ;  /* 0xffffff5024177836 */ /* 0x000fe20000000000 */
[----:B------:R-:W-:-:S02]  /*0e60*/  CS2R R4, SRZ ;  /* 0x0000000000047805 */ /* 0x000fc4000001ff00 */
[----:B------:R-:W-:Y:S01]  /*0e70*/  CS2R R6, SRZ ;  /* 0x0000000000067805 */ /* 0x000fe2000001ff00 */
[----:B0-----:R-:W-:-:S08]  /*0e80*/  IMAD.WIDE R22, R23, 0x4, R58 ;  /* 0x0000000417167825 */ /* 0x001fd000078e023a */
[----:B------:R-:W2:Y:S01]  /*0e90*/  @P4 LDG.E.EL.128 R4, desc[UR4][R22.64] ;  /* 0x0000000416044981 */ /* 0x000ea2000c2e1d00 */
[----:B------:R-:W-:-:S04]  /*0ea0*/  IMAD.IADD R55, R31, 0x1, R12 ;  /* 0x000000011f377824 */ /* 0x000fc800078e020c */
[----:B------:R-:W-:Y:S01]  /*0eb0*/  IMAD.WIDE R54, R55, 0x4, R58 ;  /* 0x0000000437367825 */ /* 0x000fe200078e023a */
[----:B--2---:R-:W-:Y:S02]  /*0ec0*/  SEL R15, R4, RZ, P4 ;  /* 0x000000ff040f7207 */ /* 0x004fe40002000000 */
[----:B------:R-:W-:Y:S02]  /*0ed0*/  SEL R20, R5, RZ, P4 ;  /* 0x000000ff05147207 */ /* 0x000fe40002000000 */
[----:B------:R-:W-:Y:S02]  /*0ee0*/  SEL R14, R6, RZ, P4 ;  /* 0x000000ff060e7207 */ /* 0x000fe40002000000 */
[----:B------:R-:W-:Y:S02]  /*0ef0*/  SEL R13, R7, RZ, P4 ;  /* 0x000000ff070d7207 */ /* 0x000fe40002000000 */
[----:B------:R-:W-:Y:S02]  /*0f00*/  ISETP.LT.U32.AND P4, PT, R12, 0xb0, P2 ;  /* 0x000000b00c00780c */ /* 0x000fe40001781070 */
[----:B------:R-:W-:-:S02]  /*0f10*/  CS2R R4, SRZ ;  /* 0x0000000000047805 */ /* 0x000fc4000001ff00 */
[----:B------:R-:W-:-:S09]  /*0f20*/  CS2R R6, SRZ ;  /* 0x0000000000067805 */ /* 0x000fd2000001ff00 */
        /* <DEDUP_REMOVED lines=11> */
[----:B------:R-:W-:Y:S01]  /*0fe0*/  FADD R88, R88, 0.0010000000474974513054 ;  /* 0x3a83126f58587421 */ /* 0x000fe20000000000 */
[----:B--2---:R-:W-:Y:S02]  /*0ff0*/  SEL R54, R4, RZ, P4 ;  /* 0x000000ff04367207 */ /* 0x004fe40002000000 */
[----:B------:R-:W-:Y:S02]  /*1000*/  SEL R53, R5, RZ, P4 ;  /* 0x000000ff05357207 */ /* 0x000fe40002000000 */
[----:B------:R-:W-:Y:S02]  /*1010*/  SEL R55, R6, RZ, P4 ;  /* 0x000000ff06377207 */ /* 0x000fe40002000000 */
[----:B------:R-:W-:Y:S02]  /*1020*/  SEL R56, R7, RZ, P4 ;  /* 0x000000ff07387207 */ /* 0x000fe40002000000 */
[----:B------:R-:W-:Y:S01]  /*1030*/  ISETP.LT.U32.AND P4, PT, R12, 0xb0, P0 ;  /* 0x000000b00c00780c */ /* 0x000fe20000781070 */
[----:B------:R-:W-:Y:S01]  /*1040*/  IMAD.IADD R5, R33, 0x1, R12 ;  /* 0x0000000121057824 */ /* 0x000fe200078e020c */
[----:B------:R-:W-:-:S03]  /*1050*/  CS2R R6, SRZ ;  /* 0x0000000000067805 */ /* 0x000fc6000001ff00 */
[----:B------:R-:W-:Y:S01]  /*1060*/  IMAD.WIDE R58, R5, 0x4, R58 ;  /* 0x00000004053a7825 */ /* 0x000fe200078e023a */
[----:B------:R-:W-:-:S07]  /*1070*/  CS2R R4, SRZ ;  /* 0x0000000000047805 */ /* 0x000fce000001ff00 */
[----:B------:R0:W2:Y:S01]  /*1080*/  @P4 LDG.E.EL.128 R4, desc[UR4][R58.64] ;  /* 0x000000043a044981 */ /* 0x0000a2000c2e1d00 */
[----:B------:R-:W1:Y:S01]  /*1090*/  MUFU.SQRT R60, R88 ;  /* 0x00000058003c7308 */ /* 0x000e620000002000 */
[----:B------:R-:W-:Y:S01]  /*10a0*/  FADD R86, R86, 0.0010000000474974513054 ;  /* 0x3a83126f56567421 */ /* 0x000fe20000000000 */
[----:B------:R-:W-:-:S06]  /*10b0*/  IMAD.MOV.U32 R128, RZ, RZ, 0x3e800000 ;  /* 0x3e800000ff807424 */ /* 0x000fcc00078e00ff */
[----:B0-----:R-:W0:Y:S01]  /*10c0*/  MUFU.SQRT R59, R86 ;  /* 0x00000056003b7308 */ /* 0x001e220000002000 */
[----:B-1----:R-:W-:Y:S01]  /*10d0*/  FSETP.GT.AND P5, PT, R60, 8.50705917302346158658e+37, PT ;  /* 0x7e8000003c00780b */ /* 0x002fe20003fa4000 */
[----:B------:R-:W-:Y:S01]  /*10e0*/  FADD R126, R90, -R97 ;  /* 0x800000615a7e7221 */ /* 0x000fe20000000000 */
[----:B------:R-:W-:Y:S02]  /*10f0*/  FADD R85, R85, 0.0010000000474974513054 ;  /* 0x3a83126f55557421 */ /* 0x000fe40000000000 */
[----:B------:R-:W-:-:S03]  /*1100*/  FSEL R97, R128, 1, P5 ;  /* 0x3f80000080617808 */ /* 0x000fc60002800000 */
[----:B------:R-:W1:Y:S01]  /*1110*/  MUFU.SQRT R61, R85 ;  /* 0x00000055003d7308 */ /* 0x000e620000002000 */
[----:B------:R-:W-:Y:S01]  /*1120*/  FADD R100, R100, 0.0010000000474974513054 ;  /* 0x3a83126f64647421 */ /* 0x000fe20000000000 */
[----:B------:R-:W-:Y:S01]  /*1130*/  P2R R141, PR, RZ, 0x1 ;  /* 0x00000001ff8d7803 */ /* 0x000fe20000000000 */
[----:B------:R-:W-:Y:S01]  /*1140*/  FADD R125, R93, -R96 ;  /* 0x800000605d7d7221 */ /* 0x000fe20000000000 */
[----:B------:R-:W-:Y:S01]  /*1150*/  FADD R127, R72, -R89 ;  /* 0x80000059487f7221 */ /* 0x000fe20000000000 */
[----:B0-----:R-:W-:-:S03]  /*1160*/  FSETP.GEU.AND P0, PT, R59, 1.175494350822287508e-38, PT ;  /* 0x008000003b00780b */ /* 0x001fc60003f0e000 */
[----:B------:R-:W0:Y:S01]  /*1170*/  MUFU.SQRT R72, R100 ;  /* 0x0000006400487308 */ /* 0x000e220000002000 */
[----:B------:R-:W-:Y:S01]  /*1180*/  FADD R99, R99, 0.0010000000474974513054 ;  /* 0x3a83126f63637421 */ /* 0x000fe20000000000 */
[----:B------:R-:W-:Y:S01]  /*1190*/  P2R R90, PR, RZ, 0x1 ;  /* 0x00000001ff5a7803 */ /* 0x000fe20000000000 */
[----:B------:R-:W-:Y:S01]  /*11a0*/  FADD R123, R98, -R105 ;  /* 0x80000069627b7221 */ /* 0x000fe20000000000 */
[----:B------:R-:W-:Y:S01]  /*11b0*/  FADD R95, R95, 0.0010000000474974513054 ;  /* 0x3a83126f5f5f7421 */ /* 0x000fe20000000000 */
[----:B-1----:R-:W-:-:S03]  /*11c0*/  FSETP.GEU.AND P0, PT, R61, 1.175494350822287508e-38, PT ;  /* 0x008000003d00780b */ /* 0x002fc60003f0e000 */
[----:B------:R-:W1:Y:S01]  /*11d0*/  MUFU.SQRT R85, R99 ;  /* 0x0000006300557308 */ /* 0x000e620000002000 */
[----:B------:R-:W-:Y:S01]  /*11e0*/  FADD R87, R87, 0.0010000000474974513054 ;  /* 0x3a83126f57577421 */ /* 0x000fe20000000000 */
[----:B------:R-:W-:Y:S01]  /*11f0*/  FADD R94, R94, 0.0010000000474974513054 ;  /* 0x3a83126f5e5e7421 */ /* 0x000fe20000000000 */
[----:B------:R-:W-:-:S05]  /*1200*/  P2R R93, PR, RZ, 0x1 ;  /* 0x00000001ff5d7803 */ /* 0x000fca0000000000 */
[----:B------:R-:W3:Y:S01]  /*1210*/  MUFU.SQRT R86, R95 ;  /* 0x0000005f00567308 */ /* 0x000ee20000002000 */
[----:B0-----:R-:W-:Y:S01]  /*1220*/  FSETP.GEU.AND P0, PT, R72, 1.175494350822287508e-38, PT ;  /* 0x008000004800780b */ /* 0x001fe20003f0e000 */
[----:B------:R-:W-:Y:S01]  /*1230*/  FADD R110, R110, 0.0010000000474974513054 ;  /* 0x3a83126f6e6e7421 */ /* 0x000fe20000000000 */
[----:B------:R-:W-:-:S05]  /*1240*/  FADD R124, R104, -R107 ;  /* 0x8000006b687c7221 */ /* 0x000fca0000000000 */
[----:B------:R-:W-:Y:S01]  /*1250*/  MUFU.SQRT R58, R87 ;  /* 0x00000057003a7308 */ /* 0x000fe20000002000 */
[----:B------:R-:W-:Y:S01]  /*1260*/  P2R R104, PR, RZ, 0x1 ;  /* 0x00000001ff687803 */ /* 0x000fe20000000000 */
[----:B------:R-:W-:Y:S01]  /*1270*/  FADD R108, R108, 0.0010000000474974513054 ;  /* 0x3a83126f6c6c7421 */ /* 0x000fe20000000000 */
[----:B-1----:R-:W-:-:S05]  /*1280*/  FSETP.GEU.AND P0, PT, R85, 1.175494350822287508e-38, PT ;  /* 0x008000005500780b */ /* 0x002fca0003f0e000 */
[----:B------:R-:W0:Y:S01]  /*1290*/  MUFU.SQRT R87, R94 ;  /* 0x0000005e00577308 */ /* 0x000e220000002000 */
[----:B------:R-:W-:Y:S01]  /*12a0*/  FADD R122, R102, -R111 ;  /* 0x8000006f667a7221 */ /* 0x000fe20000000000 */
[----:B------:R-:W-:-:S06]  /*12b0*/  P2R R111, PR, RZ, 0x1 ;  /* 0x00000001ff6f7803 */ /* 0x000fcc0000000000 */
[----:B------:R-:W1:Y:S01]  /*12c0*/  MUFU.SQRT R88, R110 ;  /* 0x0000006e00587308 */ /* 0x000e620000002000 */
[----:B---3--:R-:W-:-:S07]  /*12d0*/  FSETP.GEU.AND P0, PT, R86, 1.175494350822287508e-38, PT ;  /* 0x008000005600780b */ /* 0x008fce0003f0e000 */
[----:B------:R-:W3:Y:S01]  /*12e0*/  MUFU.SQRT R89, R108 ;  /* 0x0000006c00597308 */ /* 0x000ee20000002000 */
[----:B------:R-:W-:Y:S02]  /*12f0*/  P2R R95, PR, RZ, 0x1 ;  /* 0x00000001ff5f7803 */ /* 0x000fe40000000000 */
[----:B0-----:R-:W-:Y:S01]  /*1300*/  FSETP.GEU.AND P0, PT, R87, 1.175494350822287508e-38, PT ;  /* 0x008000005700780b */ /* 0x001fe20003f0e000 */
[----:B------:R-:W-:-:S03]  /*1310*/  FADD R120, R120, -R119 ;  /* 0x8000007778787221 */ /* 0x000fc60000000000 */
[----:B------:R-:W-:Y:S02]  /*1320*/  P2R R94, PR, RZ, 0x1 ;  /* 0x00000001ff5e7803 */ /* 0x000fe40000000000 */
[----:B-1----:R-:W-:Y:S01]  /*1330*/  FSETP.GEU.AND P0, PT, R88, 1.175494350822287508e-38, PT ;  /* 0x008000005800780b */ /* 0x002fe20003f0e000 */
[----:B------:R-:W-:-:S03]  /*1340*/  FADD R119, R106, -R115 ;  /* 0x800000736a777221 */ /* 0x000fc60000000000 */
[----:B------:R-:W-:Y:S02]  /*1350*/  P2R R106, PR, RZ, 0x1 ;  /* 0x00000001ff6a7803 */ /* 0x000fe40000000000 */
[----:B---3--:R-:W-:-:S04]  /*1360*/  FSETP.GEU.AND P0, PT, R89, 1.175494350822287508e-38, PT ;  /* 0x008000005900780b */ /* 0x008fc80003f0e000 */
[----:B------:R-:W-:Y:S02]  /*1370*/  P2R R140, PR, RZ, 0x1 ;  /* 0x00000001ff8c7803 */ /* 0x000fe40000000000 */
[----:B------:R-:W-:Y:S01]  /*1380*/  ISETP.NE.AND P0, PT, R106, RZ, PT ;  /* 0x000000ff6a00720c */ /* 0x000fe20003f05270 */
[----:B------:R-:W-:-:S03]  /*1390*/  FADD R118, R113, -R118 ;  /* 0x8000007671767221 */ /* 0x000fc60000000000 */
[----:B------:R-:W-:Y:S02]  /*13a0*/  P2R R139, PR, RZ, 0x1 ;  /* 0x00000001ff8b7803 */ /* 0x000fe40000000000 */
[----:B------:R-:W-:Y:S01]  /*13b0*/  ISETP.NE.AND P0, PT, R94, RZ, PT ;  /* 0x000000ff5e00720c */ /* 0x000fe20003f05270 */
[----:B------:R-:W-:-:S03]  /*13c0*/  FADD R113, R131, -R138 ;  /* 0x8000008a83717221 */ /* 0x000fc60000000000 */
[----:B------:R-:W-:Y:S02]  /*13d0*/  P2R R138, PR, RZ, 0x1 ;  /* 0x00000001ff8a7803 */ /* 0x000fe40000000000 */
[----:B------:R-:W-:Y:S01]  /*13e0*/  ISETP.NE.AND P0, PT, R95, RZ, PT ;  /* 0x000000ff5f00720c */ /* 0x000fe20003f05270 */
[----:B------:R-:W-:Y:S01]  /*13f0*/  FADD R121, R109, -R112 ;  /* 0x800000706d797221 */ /* 0x000fe20000000000 */
[----:B------:R-:W-:Y:S02]  /*1400*/  FADD R112, R132, -R137 ;  /* 0x8000008984707221 */ /* 0x000fe40000000000 */
        /* <DEDUP_REMOVED lines=8> */
[----:B------:R-:W-:-:S03]  /*1490*/  FADD R103, R103, 0.0010000000474974513054 ;  /* 0x3a83126f67677421 */ /* 0x000fc60000000000 */
[----:B------:R-:W-:Y:S02]  /*14a0*/  P2R R132, PR, RZ, 0x1 ;  /* 0x00000001ff847803 */ /* 0x000fe40000000000 */
[----:B------:R-:W-:Y:S02]  /*14b0*/  ISETP.NE.AND P0, PT, R90, RZ, PT ;  /* 0x000000ff5a00720c */ /* 0x000fe40003f05270 */
[----:B------:R-:W0:Y:S01]  /*14c0*/  MUFU.SQRT R90, R103 ;  /* 0x00000067005a7308 */ /* 0x000e220000002000 */
[----:B------:R-:W-:-:S07]  /*14d0*/  FADD R101, R101, 0.0010000000474974513054 ;  /* 0x3a83126f65657421 */ /* 0x000fce0000000000 */
[----:B------:R-:W1:Y:S01]  /*14e0*/  MUFU.SQRT R93, R101 ;  /* 0x00000065005d7308 */ /* 0x000e620000002000 */
[----:B------:R-:W-:Y:S01]  /*14f0*/  FADD R62, R62, 0.0010000000474974513054 ;  /* 0x3a83126f3e3e7421 */ /* 0x000fe20000000000 */
[----:B------:R-:W-:Y:S02]  /*1500*/  P2R R142, PR, RZ, 0x2 ;  /* 0x00000002ff8e7803 */ /* 0x000fe40000000000 */
[----:B0-----:R-:W-:-:S04]  /*1510*/  FSETP.GEU.AND P1, PT, R90, 1.175494350822287508e-38, PT ;  /* 0x008000005a00780b */ /* 0x001fc80003f2e000 */
[----:B------:R-:W-:Y:S01]  /*1520*/  MUFU.SQRT R94, R62 ;  /* 0x0000003e005e7308 */ /* 0x000fe20000002000 */
[----:B--2---:R-:W-:Y:S02]  /*1530*/  SEL R4, R4, RZ, P4 ;  /* 0x000000ff04047207 */ /* 0x004fe40002000000 */
[----:B------:R-:W-:Y:S02]  /*1540*/  SEL R5, R5, RZ, P4 ;  /* 0x000000ff05057207 */ /* 0x000fe40002000000 */
[----:B------:R-:W-:Y:S02]  /*1550*/  SEL R6, R6, RZ, P4 ;  /* 0x000000ff06067207 */ /* 0x000fe40002000000 */
[----:B------:R-:W-:Y:S02]  /*1560*/  SEL R7, R7, RZ, P4 ;  /* 0x000000ff07077207 */ /* 0x000fe40002000000 */
[C---:B------:R-:W-:Y:S01]  /*1570*/  FSETP.GEU.AND P4, PT, R60.reuse, 1.175494350822287508e-38, PT ;  /* 0x008000003c00780b */ /* 0x040fe20003f8e000 */
[----:B------:R-:W-:-:S12]  /*1580*/  @P5 FMUL R60, R60, 0.25 ;  /* 0x3e8000003c3c5820 */ /* 0x000fd80000400000 */
[----:B------:R-:W-:Y:S01]  /*1590*/  @!P4 FMUL R60, R60, 16777216 ;  /* 0x4b8000003c3cc820 */ /* 0x000fe20000400000 */
[----:B------:R-:W-:Y:S01]  /*15a0*/  @!P4 FMUL R97, R97, 16777216 ;  /* 0x4b8000006161c820 */ /* 0x000fe20000400000 */
[----:B------:R-:W-:-:S04]  /*15b0*/  FSETP.GT.AND P4, PT, R59, 8.50705917302346158658e+37, PT ;  /* 0x7e8000003b00780b */ /* 0x000fc80003f84000 */
[----:B------:R-:W-:-:S09]  /*15c0*/  FSEL R96, R128, 1, P4 ;  /* 0x3f80000080607808 */ /* 0x000fd20002000000 */
[----:B------:R-:W-:Y:S01]  /*15d0*/  @P4 FMUL R59, R59, 0.25 ;  /* 0x3e8000003b3b4820 */ /* 0x000fe20000400000 */
        /* <DEDUP_REMOVED lines=21> */
[----:B------:R-:W-:Y:S01]  /*1730*/  FSETP.GT.AND P4, PT, R90, 8.50705917302346158658e+37, PT ;  /* 0x7e8000005a00780b */ /* 0x000fe20003f84000 */
[----:B------:R-:W0:Y:S03]  /*1740*/  MUFU.RCP R60, R60 ;  /* 0x0000003c003c7308 */ /* 0x000e260000001000 */
[----:B------:R-:W-:-:S09]  /*1750*/  FSEL R111, R128, 1, P4 ;  /* 0x3f800000806f7808 */ /* 0x000fd20002000000 */
[----:B------:R-:W-:Y:S01]  /*1760*/  @P4 FMUL R90, R90, 0.25 ;  /* 0x3e8000005a5a4820 */ /* 0x000fe20000400000 */
[----:B-1----:R-:W-:Y:S01]  /*1770*/  FSETP.GT.AND P4, PT, R93, 8.50705917302346158658e+37, PT ;  /* 0x7e8000005d00780b */ /* 0x002fe20003f84000 */
[----:B------:R-:W-:Y:S01]  /*1780*/  FADD R63, R63, 0.0010000000474974513054 ;  /* 0x3a83126f3f3f7421 */ /* 0x000fe20000000000 */
[----:B------:R-:W-:Y:S01]  /*1790*/  P2R R143, PR, RZ, 0x4 ;  /* 0x00000004ff8f7803 */ /* 0x000fe20000000000 */
[----:B------:R-:W-:Y:S01]  /*17a0*/  FADD R114, R114, 0.0010000000474974513054 ;  /* 0x3a83126f72727421 */ /* 0x000fe20000000000 */
[----:B------:R-:W-:Y:S01]  /*17b0*/  FSETP.GT.AND P5, PT, R58, 8.50705917302346158658e+37, PT ;  /* 0x7e8000003a00780b */ /* 0x000fe20003fa4000 */
[----:B------:R-:W1:Y:S01]  /*17c0*/  MUFU.SQRT R95, R63 ;  /* 0x0000003f005f7308 */ /* 0x000e620000002000 */
[----:B------:R-:W-:Y:S01]  /*17d0*/  FSETP.GEU.AND P2, PT, R93, 1.175494350822287508e-38, PT ;  /* 0x008000005d00780b */ /* 0x000fe20003f4e000 */
[----:B------:R-:W-:Y:S01]  /*17e0*/  FADD R57, R57, 0.0010000000474974513054 ;  /* 0x3a83126f39397421 */ /* 0x000fe20000000000 */
[----:B------:R-:W-:Y:S01]  /*17f0*/  FSEL R106, R128, 1, P4 ;  /* 0x3f800000806a7808 */ /* 0x000fe20002000000 */
[----:B0-----:R-:W-:Y:S01]  /*1800*/  FMUL R108, R60, R97 ;  /* 0x000000613c6c7220 */ /* 0x001fe20000400000 */
[----:B------:R-:W-:-:S03]  /*1810*/  FSETP.GEU.AND P6, PT, R58, 1.175494350822287508e-38, PT ;  /* 0x008000003a00780b */ /* 0x000fc60003fce000 */
[----:B------:R-:W-:Y:S01]  /*1820*/  @P4 FMUL R93, R93, 0.25 ;  /* 0x3e8000005d5d4820 */ /* 0x000fe20000400000 */
[----:B------:R-:W-:Y:S01]  /*1830*/  FSETP.GT.AND P4, PT, R94, 8.50705917302346158658e+37, PT ;  /* 0x7e8000005e00780b */ /* 0x000fe20003f84000 */
[----:B------:R-:W0:Y:S01]  /*1840*/  MUFU.SQRT R60, R114 ;  /* 0x00000072003c7308 */ /* 0x000e220000002000 */
[----:B------:R-:W-:-:S07]  /*1850*/  FSEL R107, R128, 1, P5 ;  /* 0x3f800000806b7808 */ /* 0x000fce0002800000 */
[----:B------:R-:W2:Y:S01]  /*1860*/  MUFU.SQRT R62, R57 ;  /* 0x00000039003e7308 */ /* 0x000ea20000002000 */
[----:B------:R-:W-:Y:S01]  /*1870*/  P2R R144, PR, RZ, 0x8 ;  /* 0x00000008ff907803 */ /* 0x000fe20000000000 */
[----:B------:R-:W-:Y:S01]  /*1880*/  @P5 FMUL R58, R58, 0.25 ;  /* 0x3e8000003a3a5820 */ /* 0x000fe20000400000 */
[C---:B------:R-:W-:Y:S01]  /*1890*/  FSETP.GEU.AND P3, PT, R94.reuse, 1.175494350822287508e-38, PT ;  /* 0x008000005e00780b */ /* 0x040fe20003f6e000 */
[----:B------:R-:W-:Y:S01]  /*18a0*/  @P4 FMUL R94, R94, 0.25 ;  /* 0x3e8000005e5e4820 */ /* 0x000fe20000400000 */
[----:B------:R-:W-:Y:S01]  /*18b0*/  FSEL R97, R128, 1, P4 ;  /* 0x3f80000080617808 */ /* 0x000fe20002000000 */
[----:B------:R-:W-:Y:S01]  /*18c0*/  @!P6 FMUL R58, R58, 16777216 ;  /* 0x4b8000003a3ae820 */ /* 0x000fe20000400000 */
[----:B-1----:R-:W-:Y:S01]  /*18d0*/  FSETP.GT.AND P4, PT, R95, 8.50705917302346158658e+37, PT ;  /* 0x7e8000005f00780b */ /* 0x002fe20003f84000 */
[----:B------:R-:W-:Y:S01]  /*18e0*/  @!P6 FMUL R107, R107, 16777216 ;  /* 0x4b8000006b6be820 */ /* 0x000fe20000400000 */
[----:B0-----:R-:W-:Y:S02]  /*18f0*/  FSETP.GT.AND P6, PT, R60, 8.50705917302346158658e+37, PT ;  /* 0x7e8000003c00780b */ /* 0x001fe40003fc4000 */
[----:B------:R-:W-:-:S02]  /*1900*/  P2R R131, PR, RZ, 0x1 ;  /* 0x00000001ff837803 */ /* 0x000fc40000000000 */
[----:B--2---:R-:W-:Y:S01]  /*1910*/  FSETP.GT.AND P0, PT, R62, 8.50705917302346158658e+37, PT ;  /* 0x7e8000003e00780b */ /* 0x004fe20003f04000 */
[----:B------:R-:W-:Y:S01]  /*1920*/  FMUL R127, R108, R127 ;  /* 0x0000007f6c7f7220 */ /* 0x000fe20000400000 */
[----:B------:R-:W-:Y:S02]  /*1930*/  FSETP.GEU.AND P5, PT, R95, 1.175494350822287508e-38, PT ;  /* 0x008000005f00780b */ /* 0x000fe40003fae000 */
[----:B------:R-:W-:-:S03]  /*1940*/  FSEL R108, R128, 1, P4 ;  /* 0x3f800000806c7808 */ /* 0x000fc60002000000 */
[----:B------:R-:W-:Y:S01]  /*1950*/  @P4 FMUL R95, R95, 0.25 ;  /* 0x3e8000005f5f4820 */ /* 0x000fe20000400000 */
[C---:B------:R-:W-:Y:S01]  /*1960*/  FSETP.GEU.AND P4, PT, R60.reuse, 1.175494350822287508e-38, PT ;  /* 0x008000003c00780b */ /* 0x040fe20003f8e000 */
[----:B------:R-:W-:Y:S01]  /*1970*/  @P6 FMUL R60, R60, 0.25 ;  /* 0x3e8000003c3c6820 */ /* 0x000fe20000400000 */
[----:B------:R-:W-:Y:S02]  /*1980*/  FSEL R63, R128, 1, P6 ;  /* 0x3f800000803f7808 */ /* 0x000fe40003000000 */
[----:B------:R-:W-:Y:S02]  /*1990*/  FSETP.GEU.AND P6, PT, R62, 1.175494350822287508e-38, PT ;  /* 0x008000003e00780b */ /* 0x000fe40003fce000 */
[----:B------:R-:W-:Y:S01]  /*19a0*/  FSEL R101, R128, 1, P0 ;  /* 0x3f80000080657808 */ /* 0x000fe20000000000 */
[----:B------:R-:W-:Y:S01]  /*19b0*/  @P0 FMUL R62, R62, 0.25 ;  /* 0x3e8000003e3e0820 */ /* 0x000fe20000400000 */
[----:B------:R-:W-:-:S13]  /*19c0*/  ISETP.NE.AND P0, PT, R131, RZ, PT ;  /* 0x000000ff8300720c */ /* 0x000fda0003f05270 */
[----:B------:R-:W-:Y:S01]  /*19d0*/  @!P0 FMUL R59, R59, 16777216 ;  /* 0x4b8000003b3b8820 */ /* 0x000fe20000400000 */
[----:B------:R-:W-:Y:S01]  /*19e0*/  @!P0 FMUL R96, R96, 16777216 ;  /* 0x4b80000060608820 */ /* 0x000fe20000400000 */
        /* <DEDUP_REMOVED lines=12> */
[----:B------:R-:W-:Y:S01]  /*1ab0*/  ISETP.NE.AND P0, PT, R138, RZ, PT ;  /* 0x000000ff8a00720c */ /* 0x000fe20003f05270 */
[----:B------:R-:W-:-:S12]  /*1ac0*/  @!P1 FMUL R90, R90, 16777216 ;  /* 0x4b8000005a5a9820 */ /* 0x000fd80000400000 */
[----:B------:R-:W-:Y:S01]  /*1ad0*/  @!P0 FMUL R87, R87, 16777216 ;  /* 0x4b80000057578820 */ /* 0x000fe20000400000 */
[----:B------:R-:W-:Y:S01]  /*1ae0*/  @!P0 FMUL R102, R102, 16777216 ;  /* 0x4b80000066668820 */ /* 0x000fe20000400000 */
[----:B------:R-:W-:Y:S01]  /*1af0*/  ISETP.NE.AND P0, PT, R139, RZ, PT ;  /* 0x000000ff8b00720c */ /* 0x000fe20003f05270 */
[----:B------:R-:W-:Y:S01]  /*1b00*/  @!P2 FMUL R93, R93, 16777216 ;  /* 0x4b8000005d5da820 */ /* 0x000fe20000400000 */
[----:B------:R-:W0:Y:S11]  /*1b10*/  MUFU.RCP R90, R90 ;  /* 0x0000005a005a7308 */ /* 0x000e360000001000 */
[----:B------:R-:W-:Y:S01]  /*1b20*/  @!P0 FMUL R88, R88, 16777216 ;  /* 0x4b80000058588820 */ /* 0x000fe20000400000 */
[----:B------:R-:W-:Y:S01]  /*1b30*/  @!P0 FMUL R109, R109, 16777216 ;  /* 0x4b8000006d6d8820 */ /* 0x000fe20000400000 */
[----:B------:R-:W-:Y:S01]  /*1b40*/  ISETP.NE.AND P0, PT, R140, RZ, PT ;  /* 0x000000ff8c00720c */ /* 0x000fe20003f05270 */
[----:B------:R-:W1:Y:S01]  /*1b50*/  MUFU.RCP R93, R93 ;  /* 0x0000005d005d7308 */ /* 0x000e620000001000 */
[----:B------:R-:W-:Y:S01]  /*1b60*/  @!P3 FMUL R94, R94, 16777216 ;  /* 0x4b8000005e5eb820 */ /* 0x000fe20000400000 */
[----:B------:R-:W-:Y:S01]  /*1b70*/  @!P5 FMUL R95, R95, 16777216 ;  /* 0x4b8000005f5fd820 */ /* 0x000fe20000400000 */
[----:B------:R-:W-:Y:S01]  /*1b80*/  @!P4 FMUL R60, R60, 16777216 ;  /* 0x4b8000003c3cc820 */ /* 0x000fe20000400000 */
[----:B------:R-:W-:Y:S01]  /*1b90*/  @!P6 FMUL R62, R62, 16777216 ;  /* 0x4b8000003e3ee820 */ /* 0x000fe20000400000 */
[----:B------:R-:W-:Y:S01]  /*1ba0*/  @!P1 FMUL R111, R111, 16777216 ;  /* 0x4b8000006f6f9820 */ /* 0x000fe20000400000 */
[----:B------:R-:W-:-:S02]  /*1bb0*/  @!P2 FMUL R106, R106, 16777216 ;  /* 0x4b8000006a6aa820 */ /* 0x000fc40000400000 */
[----:B------:R-:W2:Y:S04]  /*1bc0*/  MUFU.RCP R72, R72 ;  /* 0x0000004800487308 */ /* 0x000ea80000001000 */
[----:B------:R-:W-:Y:S01]  /*1bd0*/  @!P0 FMUL R89, R89, 16777216 ;  /* 0x4b80000059598820 */ /* 0x000fe20000400000 */
[----:B0-----:R-:W-:Y:S01]  /*1be0*/  FMUL R90, R90, R111 ;  /* 0x0000006f5a5a7220 */ /* 0x001fe20000400000 */
[----:B-1----:R-:W-:Y:S02]  /*1bf0*/  FMUL R93, R93, R106 ;  /* 0x0000006a5d5d7220 */ /* 0x002fe40000400000 */
[----:B------:R-:W0:Y:S01]  /*1c00*/  MUFU.RCP R86, R86 ;  /* 0x0000005600567308 */ /* 0x000e220000001000 */
[----:B------:R-:W-:Y:S01]  /*1c10*/  @!P4 FMUL R63, R63, 16777216 ;  /* 0x4b8000003f3fc820 */ /* 0x000fe20000400000 */
[----:B------:R-:W-:Y:S01]  /*1c20*/  FMUL R117, R90, R117 ;  /* 0x000000755a757220 */ /* 0x000fe20000400000 */
[----:B------:R-:W-:-:S05]  /*1c30*/  FMUL R116, R93, R116 ;  /* 0x000000745d747220 */ /* 0x000fca0000400000 */
[----:B------:R-:W1:Y:S01]  /*1c40*/  MUFU.RCP R87, R87 ;  /* 0x0000005700577308 */ /* 0x000e620000001000 */
[----:B------:R-:W-:-:S07]  /*1c50*/  ISETP.GE.U32.AND P4, PT, R12, 0xb0, PT ;  /* 0x000000b00c00780c */ /* 0x000fce0003f86070 */
[----:B------:R-:W3:Y:S01]  /*1c60*/  MUFU.RCP R58, R58 ;  /* 0x0000003a003a7308 */ /* 0x000ee20000001000 */
[----:B------:R-:W-:-:S07]  /*1c70*/  FFMA R65, R65, R116, R68 ;  /* 0x0000007441417223 */ /* 0x000fce0000000044 */
[----:B------:R-:W4:Y:S01]  /*1c80*/  MUFU.RCP R59, R59 ;  /* 0x0000003b003b7308 */ /* 0x000f220000001000 */
[----:B------:R-:W-:-:S07]  /*1c90*/  FFMA R64, R64, R117, R69 ;  /* 0x0000007540407223 */ /* 0x000fce0000000045 */
[----:B------:R-:W5:Y:S08]  /*1ca0*/  MUFU.RCP R61, R61 ;  /* 0x0000003d003d7308 */ /* 0x000f700000001000 */
[----:B------:R-:W0:Y:S08]  /*1cb0*/  MUFU.RCP R85, R85 ;  /* 0x0000005500557308 */ /* 0x000e300000001000 */
[----:B------:R-:W0:Y:S08]  /*1cc0*/  MUFU.RCP R88, R88 ;  /* 0x0000005800587308 */ /* 0x000e300000001000 */
[----:B------:R-:W0:Y:S08]  /*1cd0*/  MUFU.RCP R89, R89 ;  /* 0x0000005900597308 */ /* 0x000e300000001000 */
[----:B------:R-:W0:Y:S08]  /*1ce0*/  MUFU.RCP R94, R94 ;  /* 0x0000005e005e7308 */ /* 0x000e300000001000 */
[----:B------:R-:W0:Y:S08]  /*1cf0*/  MUFU.RCP R95, R95 ;  /* 0x0000005f005f7308 */ /* 0x000e300000001000 */
[----:B------:R-:W0:Y:S08]  /*1d00*/  MUFU.RCP R60, R60 ;  /* 0x0000003c003c7308 */ /* 0x000e300000001000 */
[----:B------:R-:W5:Y:S01]  /*1d10*/  MUFU.RCP R62, R62 ;  /* 0x0000003e003e7308 */ /* 0x000f620000001000 */
[----:B------:R-:W-:Y:S01]  /*1d20*/  @!P0 FMUL R104, R104, 16777216 ;  /* 0x4b80000068688820 */ /* 0x000fe20000400000 */
[----:B------:R-:W-:Y:S01]  /*1d30*/  @!P3 FMUL R97, R97, 16777216 ;  /* 0x4b8000006161b820 */ /* 0x000fe20000400000 */
[----:B------:R-:W-:Y:S01]  /*1d40*/  @!P5 FMUL R108, R108, 16777216 ;  /* 0x4b8000006c6cd820 */ /* 0x000fe20000400000 */
[----:B------:R-:W-:Y:S01]  /*1d50*/  @!P6 FMUL R101, R101, 16777216 ;  /* 0x4b8000006565e820 */ /* 0x000fe20000400000 */
[----:B------:R-:W-:Y:S01]  /*1d60*/  FADD R64, R91, R64 ;  /* 0x000000405b407221 */ /* 0x000fe20000000000 */
[----:B------:R-:W-:Y:S01]  /*1d70*/  FADD R65, R92, R65 ;  /* 0x000000415c417221 */ /* 0x000fe20000000000 */
[----:B------:R-:W-:Y:S01]  /*1d80*/  ISETP.GT.AND P5, PT, R2, 0x36f, PT ;  /* 0x0000036f0200780c */ /* 0x000fe20003fa4270 */
[----:B--2---:R-:W-:Y:S01]  /*1d90*/  FMUL R72, R72, R105 ;  /* 0x0000006948487220 */ /* 0x004fe20000400000 */
[----:B0-----:R-:W-:Y:S01]  /*1da0*/  FMUL R86, R86, R99 ;  /* 0x0000006356567220 */ /* 0x001fe20000400000 */
[----:B-1----:R-:W-:Y:S01]  /*1db0*/  FMUL R87, R87, R102 ;  /* 0x0000006657577220 */ /* 0x002fe20000400000 */
[----:B------:R-:W-:Y:S01]  /*1dc0*/  FADD R110, R130, -R135 ;  /* 0x80000087826e7221 */ /* 0x000fe20000000000 */
[----:B------:R-:W-:Y:S01]  /*1dd0*/  FADD R115, R129, -R136 ;  /* 0x8000008881737221 */ /* 0x000fe20000000000 */
[----:B---3--:R-:W-:Y:S01]  /*1de0*/  FMUL R107, R58, R107 ;  /* 0x0000006b3a6b7220 */ /* 0x008fe20000400000 */
[----:B----4-:R-:W-:Y:S01]  /*1df0*/  FMUL R96, R59, R96 ;  /* 0x000000603b607220 */ /* 0x010fe20000400000 */
[----:B-----5:R-:W-:Y:S01]  /*1e00*/  FMUL R57, R61, R98 ;  /* 0x000000623d397220 */ /* 0x020fe20000400000 */
[----:B------:R-:W-:Y:S01]  /*1e10*/  FMUL R85, R85, R100 ;  /* 0x0000006455557220 */ /* 0x000fe20000400000 */
[----:B------:R-:W-:Y:S01]  /*1e20*/  FMUL R88, R88, R109 ;  /* 0x0000006d58587220 */ /* 0x000fe20000400000 */
[----:B------:R-:W-:Y:S01]  /*1e30*/  FMUL R89, R89, R104 ;  /* 0x0000006859597220 */ /* 0x000fe20000400000 */
[----:B------:R-:W-:Y:S01]  /*1e40*/  FMUL R94, R94, R97 ;  /* 0x000000615e5e7220 */ /* 0x000fe20000400000 */
[----:B------:R-:W-:Y:S01]  /*1e50*/  FMUL R95, R95, R108 ;  /* 0x0000006c5f5f7220 */ /* 0x000fe20000400000 */
[----:B------:R-:W-:Y:S01]  /*1e60*/  FMUL R60, R60, R63 ;  /* 0x0000003f3c3c7220 */ /* 0x000fe20000400000 */
[----:B------:R-:W-:Y:S01]  /*1e70*/  FMUL R101, R62, R101 ;  /* 0x000000653e657220 */ /* 0x000fe20000400000 */
[----:B------:R-:W-:Y:S01]  /*1e80*/  FADD R55, R55, R55 ;  /* 0x0000003737377221 */ /* 0x000fe20000000000 */
[----:B------:R-:W-:Y:S01]  /*1e90*/  FADD R56, R56, R56 ;  /* 0x0000003838387221 */ /* 0x000fe20000000000 */
[----:B------:R-:W-:Y:S01]  /*1ea0*/  @P4 FSEL R55, R64, RZ, P5 ;  /* 0x000000ff40374208 */ /* 0x000fe20002800000 */
[----:B------:R-:W-:Y:S01]  /*1eb0*/  FMUL R123, R72, R123 ;  /* 0x0000007b487b7220 */ /* 0x000fe20000400000 */
[----:B------:R-:W-:Y:S01]  /*1ec0*/  @P4 FSEL R56, R65, RZ, P5 ;  /* 0x000000ff41384208 */ /* 0x000fe20002800000 */
[----:B------:R-:W-:Y:S01]  /*1ed0*/  FMUL R121, R86, R121 ;  /* 0x0000007956797220 */ /* 0x000fe20000400000 */
[----:B------:R-:W-:Y:S01]  /*1ee0*/  FMUL R120, R87, R120 ;  /* 0x0000007857787220 */ /* 0x000fe20000400000 */
[----:B------:R-:W0:Y:S01]  /*1ef0*/  LDC.64 R64, c[0x0][0x210] ;  /* 0x00008400ff407b82 */ /* 0x000e220000000a00 */
[----:B------:R-:W-:Y:S01]  /*1f00*/  FMUL R126, R107, R126 ;  /* 0x0000007e6b7e7220 */ /* 0x000fe20000400000 */
        /* <DEDUP_REMOVED lines=9> */
[----:B------:R-:W-:Y:S01]  /*1fa0*/  FFMA R42, R47, R120, R42 ;  /* 0x000000782f2a7223 */ /* 0x000fe2000000002a */
        /* <DEDUP_REMOVED lines=13> */
[----:B------:R-:W-:Y:S01]  /*2080*/  FADD R32, R32, R49 ;  /* 0x0000003120207221 */ /* 0x000fe20000000000 */
        /* <DEDUP_REMOVED lines=13> */
[----:B------:R-:W-:Y:S01]  /*2160*/  ISETP.NE.AND P3, PT, R144, RZ, PT ;  /* 0x000000ff9000720c */ /* 0x000fe20003f65270 */
[----:B------:R-:W-:Y:S01]  /*2170*/  FADD R22, R22, R22 ;  /* 0x0000001616167221 */ /* 0x000fe20000000000 */
[----:B------:R-:W-:Y:S01]  /*2180*/  FADD R52, R52, R52 ;  /* 0x0000003434347221 */ /* 0x000fe20000000000 */
[----:B------:R-:W-:Y:S01]  /*2190*/  FADD R23, R23, R23 ;  /* 0x0000001717177221 */ /* 0x000fe20000000000 */
[----:B------:R-:W-:Y:S01]  /*21a0*/  @P4 FSEL R22, R32, RZ, P5 ;  /* 0x000000ff20164208 */ /* 0x000fe20002800000 */
[----:B------:R-:W-:Y:S01]  /*21b0*/  FADD R16, R15, R15 ;  /* 0x0000000f0f107221 */ /* 0x000fe20000000000 */
[----:B------:R-:W-:Y:S01]  /*21c0*/  @P4 FSEL R52, R34, RZ, P5 ;  /* 0x000000ff22344208 */ /* 0x000fe20002800000 */
[----:B------:R-:W-:Y:S01]  /*21d0*/  FADD R20, R20, R20 ;  /* 0x0000001414147221 */ /* 0x000fe20000000000 */
[----:B------:R-:W-:Y:S01]  /*21e0*/  @P4 FSEL R23, R35, RZ, P5 ;  /* 0x000000ff23174208 */ /* 0x000fe20002800000 */
        /* <DEDUP_REMOVED lines=9> */
[----:B------:R-:W-:-:S02]  /*2280*/  @P4 FSEL R16, R79, RZ, P5 ;  /* 0x000000ff4f104208 */ /* 0x000fc40002800000 */
[----:B------:R-:W-:Y:S02]  /*2290*/  @P4 FSEL R20, R73, RZ, P5 ;  /* 0x000000ff49144208 */ /* 0x000fe40002800000 */
[----:B------:R-:W-:Y:S02]  /*22a0*/  @P4 FSEL R17, R74, RZ, P5 ;  /* 0x000000ff4a114208 */ /* 0x000fe40002800000 */
[----:B------:R-:W-:Y:S02]  /*22b0*/  @P4 FSEL R18, R76, RZ, P5 ;  /* 0x000000ff4c124208 */ /* 0x000fe40002800000 */
[----:B------:R-:W-:Y:S02]  /*22c0*/  @P4 FSEL R21, R43, RZ, P5 ;  /* 0x000000ff2b154208 */ /* 0x000fe40002800000 */
[----:B------:R-:W-:Y:S02]  /*22d0*/  @P4 FSEL R54, R67, RZ, P5 ;  /* 0x000000ff43364208 */ /* 0x000fe40002800000 */
[----:B------:R-:W-:-:S02]  /*22e0*/  @P4 FSEL R53, R66, RZ, P5 ;  /* 0x000000ff42354208 */ /* 0x000fc40002800000 */
[----:B------:R-:W-:Y:S02]  /*22f0*/  @P4 FSEL R19, R9, RZ, P5 ;  /* 0x000000ff09134208 */ /* 0x000fe40002800000 */
[----:B------:R-:W-:Y:S02]  /*2300*/  @P4 FSEL R32, R8, RZ, P5 ;  /* 0x000000ff08204208 */ /* 0x000fe40002800000 */
[----:B------:R-:W-:Y:S02]  /*2310*/  @P4 FSEL R34, R11, RZ, P5 ;  /* 0x000000ff0b224208 */ /* 0x000fe40002800000 */
[----:B------:R-:W-:Y:S01]  /*2320*/  @P4 FSEL R35, R10, RZ, P5 ;  /* 0x000000ff0a234208 */ /* 0x000fe20002800000 */
[----:B------:R-:W-:Y:S01]  /*2330*/  IMAD R5, R29, 0x2c0, R2 ;  /* 0x000002c01d057824 */ /* 0x000fe200078e0202 */
[----:B------:R-:W-:Y:S02]  /*2340*/  ISETP.LT.AND P4, PT, R2, 0xb0, P3 ;  /* 0x000000b00200780c */ /* 0x000fe40001f81270 */
[----:B------:R-:W-:-:S02]  /*2350*/  CS2R R48, SRZ ;  /* 0x0000000000307805 */ /* 0x000fc4000001ff00 */
[----:B------:R-:W-:Y:S01]  /*2360*/  CS2R R50, SRZ ;  /* 0x0000000000327805 */ /* 0x000fe2000001ff00 */
[----:B0-----:R-:W-:Y:S01]  /*2370*/  IMAD.WIDE R4, R5, 0x4, R64 ;  /* 0x0000000405047825 */ /* 0x001fe200078e0240 */
[----:B------:R-:W-:Y:S02]  /*2380*/  ISETP.GE.AND P6, PT, R28, 0x4, PT ;  /* 0x000000041c00780c */ /* 0x000fe40003fc6270 */
[----:B------:R-:W-:Y:S02]  /*2390*/  CS2R R24, SRZ ;  /* 0x0000000000187805 */ /* 0x000fe4000001ff00 */
[----:B------:R-:W-:Y:S01]  /*23a0*/  CS2R R26, SRZ ;  /* 0x00000000001a7805 */ /* 0x000fe2000001ff00 */
[----:B------:R-:W-:Y:S01]  /*23b0*/  IMAD.IADD R7, R2, 0x1, R31 ;  /* 0x0000000102077824 */ /* 0x000fe200078e021f */
[----:B------:R-:W-:Y:S02]  /*23c0*/  CS2R R68, SRZ ;  /* 0x0000000000447805 */ /* 0x000fe4000001ff00 */
[----:B------:R-:W-:Y:S01]  /*23d0*/  CS2R R70, SRZ ;  /* 0x0000000000467805 */ /* 0x000fe2000001ff00 */
[----:B------:R-:W0:Y:S01]  /*23e0*/  LDC.64 R66, c[0x0][0x228] ;  /* 0x00008a00ff427b82 */ /* 0x000e220000000a00 */
[----:B------:R1:W2:Y:S01]  /*23f0*/  @P4 LDG.E.EL.128 R48, desc[UR4][R4.64] ;  /* 0x0000000404304981 */ /* 0x0002a2000c2e1d00 */
[----:B------:R-:W-:-:S02]  /*2400*/  CS2R R8, SRZ ;  /* 0x0000000000087805 */ /* 0x000fc4000001ff00 */
[----:B------:R-:W-:Y:S01]  /*2410*/  CS2R R10, SRZ ;  /* 0x00000000000a7805 */ /* 0x000fe2000001ff00 */
[----:B-1----:R-:W-:-:S04]  /*2420*/  IMAD.WIDE R4, R7, 0x4, R64 ;  /* 0x0000000407047825 */ /* 0x002fc800078e0240 */
[----:B------:R-:W-:-:S04]  /*2430*/  IMAD.IADD R7, R2, 0x1, R37 ;  /* 0x0000000102077824 */ /* 0x000fc800078e0225 */
[----:B------:R-:W-:Y:S01]  /*2440*/  IMAD.WIDE R6, R7, 0x4, R64 ;  /* 0x0000000407067825 */ /* 0x000fe200078e0240 */
[----:B--2---:R-:W-:Y:S02]  /*2450*/  SEL R48, R48, RZ, P4 ;  /* 0x000000ff30307207 */ /* 0x004fe40002000000 */
[----:B------:R-:W-:Y:S02]  /*2460*/  SEL R49, R49, RZ, P4 ;  /* 0x000000ff31317207 */ /* 0x000fe40002000000 */
[----:B------:R-:W-:Y:S02]  /*2470*/  SEL R50, R50, RZ, P4 ;  /* 0x000000ff32327207 */ /* 0x000fe40002000000 */
[----:B------:R-:W-:Y:S02]  /*2480*/  SEL R51, R51, RZ, P4 ;  /* 0x000000ff33337207 */ /* 0x000fe40002000000 */
[----:B------:R-:W-:-:S04]  /*2490*/  ISETP.LT.AND P4, PT, R2, 0xb0, !P6 ;  /* 0x000000b00200780c */ /* 0x000fc80007781270 */
[----:B------:R-:W-:Y:S02]  /*24a0*/  ISETP.LT.AND P4, PT, R38, 0x1080, P4 ;  /* 0x000010802600780c */ /* 0x000fe40002781270 */
[----:B------:R-:W-:-:S04]  /*24b0*/  ISETP.GE.AND P6, PT, R39, 0x4, PT ;  /* 0x000000042700780c */ /* 0x000fc80003fc6270 */
[----:B------:R-:W-:-:S07]  /*24c0*/  ISETP.LT.AND P5, PT, R2, 0xb0, !P6 ;  /* 0x000000b00200780c */ /* 0x000fce00077a1270 */
[----:B------:R1:W2:Y:S01]  /*24d0*/  @P4 LDG.E.EL.128 R8, desc[UR4][R4.64] ;  /* 0x0000000404084981 */ /* 0x0002a2000c2e1d00 */
[----:B------:R-:W-:Y:S02]  /*24e0*/  ISETP.LT.AND P5, PT, R38, 0x1080, P5 ;  /* 0x000010802600780c */ /* 0x000fe40002fa1270 */
[----:B------:R-:W-:-:S04]  /*24f0*/  ISETP.GE.AND P6, PT, R40, 0x4, PT ;  /* 0x000000042800780c */ /* 0x000fc80003fc6270 */
[----:B------:R-:W-:-:S04]  /*2500*/  ISETP.LT.AND P6, PT, R2, 0xb0, !P6 ;  /* 0x000000b00200780c */ /* 0x000fc800077c1270 */
[----:B------:R-:W-:-:S03]  /*2510*/  ISETP.LT.AND P6, PT, R38, 0x1080, P6 ;  /* 0x000010802600780c */ /* 0x000fc600037c1270 */
[----:B------:R3:W4:Y:S01]  /*2520*/  @P5 LDG.E.EL.128 R24, desc[UR4][R6.64] ;  /* 0x0000000406185981 */ /* 0x000722000c2e1d00 */
[----:B-1----:R-:W-:-:S04]  /*2530*/  IMAD.IADD R5, R2, 0x1, R33 ;  /* 0x0000000102057824 */ /* 0x002fc800078e0221 */
[----:B------:R-:W-:-:S05]  /*2540*/  IMAD.WIDE R4, R5, 0x4, R64 ;  /* 0x0000000405047825 */ /* 0x000fca00078e0240 */
[----:B------:R0:W5:Y:S01]  /*2550*/  @P6 LDG.E.EL.128 R68, desc[UR4][R4.64] ;  /* 0x0000000404446981 */ /* 0x000162000c2e1d00 */
[----:B------:R-:W-:Y:S01]  /*2560*/  ISETP.NE.AND P0, PT, R141, RZ, PT ;  /* 0x000000ff8d00720c */ /* 0x000fe20003f05270 */
[----:B---3--:R-:W-:Y:S01]  /*2570*/  IMAD.IADD R7, R33, 0x1, R30 ;  /* 0x0000000121077824 */ /* 0x008fe200078e021e */
[----:B------:R-:W-:Y:S02]  /*2580*/  CS2R R12, SRZ ;  /* 0x00000000000c7805 */ /* 0x000fe4000001ff00 */
[----:B------:R-:W-:Y:S01]  /*2590*/  CS2R R14, SRZ ;  /* 0x00000000000e7805 */ /* 0x000fe2000001ff00 */
[----:B0-----:R-:W-:-:S04]  /*25a0*/  IMAD.WIDE R4, R7, 0x4, R66 ;  /* 0x0000000407047825 */ /* 0x001fc800078e0242 */
[----:B------:R-:W-:Y:S01]  /*25b0*/  IMAD.WIDE R6, R7, 0x4, R64 ;  /* 0x0000000407067825 */ /* 0x000fe200078e0240 */
[----:B------:R-:W-:-:S03]  /*25c0*/  ISETP.NE.AND P1, PT, R142, RZ, PT ;  /* 0x000000ff8e00720c */ /* 0x000fc60003f25270 */
[--C-:B------:R-:W-:Y:S01]  /*25d0*/  IMAD.IADD R61, R37, 0x1, R30.reuse ;  /* 0x00000001253d7824 */ /* 0x100fe200078e021e */
[----:B------:R-:W-:Y:S02]  /*25e0*/  CS2R R44, SRZ ;  /* 0x00000000002c7805 */ /* 0x000fe4000001ff00 */
[----:B------:R-:W-:Y:S02]  /*25f0*/  CS2R R46, SRZ ;  /* 0x00000000002e7805 */ /* 0x000fe4000001ff00 */
[----:B------:R-:W-:Y:S02]  /*2600*/  ISETP.NE.AND P2, PT, R143, RZ, PT ;  /* 0x000000ff8f00720c */ /* 0x000fe40003f45270 */
[----:B------:R-:W-:Y:S02]  /*2610*/  CS2R R40, SRZ ;  /* 0x0000000000287805 */ /* 0x000fe4000001ff00 */
[----:B------:R-:W-:Y:S01]  /*2620*/  CS2R R42, SRZ ;  /* 0x00000000002a7805 */ /* 0x000fe2000001ff00 */
[----:B------:R-:W-:-:S04]  /*2630*/  IMAD.IADD R63, R31, 0x1, R30 ;  /* 0x000000011f3f7824 */ /* 0x000fc800078e021e */
[----:B------:R-:W-:-:S04]  /*2640*/  IMAD.WIDE R38, R63, 0x4, R66 ;  /* 0x000000043f267825 */ /* 0x000fc800078e0242 */
[----:B------:R-:W-:Y:S01]  /*2650*/  IMAD.WIDE R62, R63, 0x4, R64 ;  /* 0x000000043f3e7825 */ /* 0x000fe200078e0240 */
[----:B--2---:R-:W-:Y:S02]  /*2660*/  SEL R73, R8, RZ, P4 ;  /* 0x000000ff08497207 */ /* 0x004fe40002000000 */
[----:B------:R-:W-:Y:S02]  /*2670*/  SEL R72, R9, RZ, P4 ;  /* 0x000000ff09487207 */ /* 0x000fe40002000000 */
[----:B------:R-:W-:Y:S02]  /*2680*/  SEL R57, R10, RZ, P4 ;  /* 0x000000ff0a397207 */ /* 0x000fe40002000000 */
[----:B------:R-:W-:Y:S02]  /*2690*/  SEL R74, R11, RZ, P4 ;  /* 0x000000ff0b4a7207 */ /* 0x000fe40002000000 */
[----:B------:R-:W-:Y:S02]  /*26a0*/  ISETP.LT.U32.AND P4, PT, R30, 0xb0, P0 ;  /* 0x000000b01e00780c */ /* 0x000fe40000781070 */
[----:B------:R-:W-:-:S02]  /*26b0*/  CS2R R8, SRZ ;  /* 0x0000000000087805 */ /* 0x000fc4000001ff00 */
[----:B------:R-:W-:Y:S02]  /*26c0*/  CS2R R10, SRZ ;  /* 0x00000000000a7805 */ /* 0x000fe4000001ff00 */
[----:B----4-:R-:W-:Y:S02]  /*26d0*/  SEL R75, R24, RZ, P5 ;  /* 0x000000ff184b7207 */ /* 0x010fe40002800000 */
[----:B------:R-:W-:-:S05]  /*26e0*/  SEL R76, R25, RZ, P5 ;  /* 0x000000ff194c7207 */ /* 0x000fca0002800000 */
[----:B------:R-:W2:Y:S04]  /*26f0*/  @P4 LDG.E.EL.128 R12, desc[UR4][R4.64] ;  /* 0x00000004040c4981 */ /* 0x000ea8000c2e1d00 */
[----:B------:R0:W3:Y:S01]  /*2700*/  @P4 LDG.E.EL.128 R8, desc[UR4][R6.64] ;  /* 0x0000000406084981 */ /* 0x0000e2000c2e1d00 */
[----:B------:R-:W-:Y:S02]  /*2710*/  SEL R77, R26, RZ, P5 ;  /* 0x000000ff1a4d7207 */ /* 0x000fe40002800000 */
[----:B------:R-:W-:Y:S02]  /*2720*/  SEL R78, R27, RZ, P5 ;  /* 0x000000ff1b4e7207 */ /* 0x000fe40002800000 */
[----:B------:R-:W-:Y:S01]  /*2730*/  ISETP.LT.U32.AND P5, PT, R30, 0xb0, P1 ;  /* 0x000000b01e00780c */ /* 0x000fe20000fa1070 */
[----:B0-----:R-:W-:Y:S01]  /*2740*/  IMAD.WIDE R6, R61, 0x4, R64 ;  /* 0x000000043d067825 */ /* 0x001fe200078e0240 */
[----:B-----5:R-:W-:-:S03]  /*2750*/  SEL R68, R68, RZ, P6 ;  /* 0x000000ff44447207 */ /* 0x020fc60003000000 */
[----:B------:R-:W-:Y:S01]  /*2760*/  IMAD.WIDE R60, R61, 0x4, R66 ;  /* 0x000000043d3c7825 */ /* 0x000fe200078e0242 */
[----:B------:R-:W-:Y:S02]  /*2770*/  SEL R69, R69, RZ, P6 ;  /* 0x000000ff45457207 */ /* 0x000fe40003000000 */
[----:B------:R-:W-:-:S05]  /*2780*/  SEL R70, R70, RZ, P6 ;  /* 0x000000ff46467207 */ /* 0x000fca0003000000 */
[----:B------:R0:W4:Y:S01]  /*2790*/  @P5 LDG.E.EL.128 R40, desc[UR4][R6.64] ;  /* 0x0000000406285981 */ /* 0x000122000c2e1d00 */
[----:B------:R-:W-:Y:S02]  /*27a0*/  SEL R58, R71, RZ, P6 ;  /* 0x000000ff473a7207 */ /* 0x000fe40003000000 */
[----:B------:R-:W-:Y:S01]  /*27b0*/  ISETP.LT.U32.AND P6, PT, R30, 0xb0, P2 ;  /* 0x000000b01e00780c */ /* 0x000fe200017c1070 */
[----:B------:R1:W5:Y:S01]  /*27c0*/  @P5 LDG.E.EL.128 R44, desc[UR4][R60.64] ;  /* 0x000000043c2c5981 */ /* 0x000362000c2e1d00 */
[----:B------:R-:W-:Y:S02]  /*27d0*/  CS2R R24, SRZ ;  /* 0x0000000000187805 */ /* 0x000fe4000001ff00 */
[----:B------:R-:W-:Y:S02]  /*27e0*/  CS2R R26, SRZ ;  /* 0x00000000001a7805 */ /* 0x000fe4000001ff00 */
[----:B------:R-:W-:Y:S02]  /*27f0*/  CS2R R4, SRZ ;  /* 0x0000000000047805 */ /* 0x000fe4000001ff00 */
[----:B0-----:R-:W-:-:S05]  /*2800*/  CS2R R6, SRZ ;  /* 0x0000000000067805 */ /* 0x001fca000001ff00 */
[----:B------:R0:W4:Y:S04]  /*2810*/  @P6 LDG.E.EL.128 R24, desc[UR4][R38.64] ;  /* 0x0000000426186981 */ /* 0x000128000c2e1d00 */
[----:B------:R0:W4:Y:S01]  /*2820*/  @P6 LDG.E.EL.128 R4, desc[UR4][R62.64] ;  /* 0x000000043e046981 */ /* 0x000122000c2e1d00 */
[----:B-1----:R-:W-:-:S04]  /*2830*/  IMAD.WIDE R60, R36, 0x4, R64 ;  /* 0x00000004243c7825 */ /* 0x002fc800078e0240 */
[----:B0-----:R-:W-:Y:S01]  /*2840*/  IMAD.WIDE R38, R36, 0x4, R66 ;  /* 0x0000000424267825 */ /* 0x001fe200078e0242 */
[----:B------:R-:W0:Y:S01]  /*2850*/  LDC.64 R62, c[0x0][0x218] ;  /* 0x00008600ff3e7b82 */ /* 0x000e220000000a00 */
[----:B--2---:R-:W-:Y:S02]  /*2860*/  SEL R71, R12, RZ, P4 ;  /* 0x000000ff0c477207 */ /* 0x004fe40002000000 */
[----:B------:R-:W-:Y:S02]  /*2870*/  SEL R79, R13, RZ, P4 ;  /* 0x000000ff0d4f7207 */ /* 0x000fe40002000000 */
[----:B------:R-:W-:Y:S02]  /*2880*/  SEL R80, R14, RZ, P4 ;  /* 0x000000ff0e507207 */ /* 0x000fe40002000000 */
[----:B------:R-:W-:Y:S02]  /*2890*/  SEL R81, R15, RZ, P4 ;  /* 0x000000ff0f517207 */ /* 0x000fe40002000000 */
[----:B---3--:R-:W-:-:S02]  /*28a0*/  SEL R90, R8, RZ, P4 ;  /* 0x000000ff085a7207 */ /* 0x008fc40002000000 */
[----:B------:R-:W-:Y:S02]  /*28b0*/  SEL R92, R9, RZ, P4 ;  /* 0x000000ff095c7207 */ /* 0x000fe40002000000 */
[----:B------:R-:W-:Y:S02]  /*28c0*/  SEL R87, R10, RZ, P4 ;  /* 0x000000ff0a577207 */ /* 0x000fe40002000000 */
[----:B------:R-:W-:Y:S02]  /*28d0*/  SEL R94, R11, RZ, P4 ;  /* 0x000000ff0b5e7207 */ /* 0x000fe40002000000 */
[----:B------:R-:W-:Y:S02]  /*28e0*/  ISETP.LT.U32.AND P4, PT, R30, 0xb0, P3 ;  /* 0x000000b01e00780c */ /* 0x000fe40001f81070 */
[----:B------:R-:W-:Y:S02]  /*28f0*/  CS2R R12, SRZ ;  /* 0x00000000000c7805 */ /* 0x000fe4000001ff00 */
[----:B------:R-:W-:-:S02]  /*2900*/  CS2R R14, SRZ ;  /* 0x00000000000e7805 */ /* 0x000fc4000001ff00 */
[----:B------:R-:W-:Y:S02]  /*2910*/  CS2R R8, SRZ ;  /* 0x0000000000087805 */ /* 0x000fe4000001ff00 */
[----:B------:R-:W-:-:S05]  /*2920*/  CS2R R10, SRZ ;  /* 0x00000000000a7805 */ /* 0x000fca000001ff00 */
[----:B------:R1:W2:Y:S01]  /*2930*/  @P4 LDG.E.EL.128 R12, desc[UR4][R38.64] ;  /* 0x00000004260c4981 */ /* 0x0002a2000c2e1d00 */
[----:B-----5:R-:W-:Y:S01]  /*2940*/  SEL R59, R44, RZ, P5 ;  /* 0x000000ff2c3b7207 */ /* 0x020fe20002800000 */
[----:B------:R-:W-:Y:S02]  /*2950*/  VIADD R44, R2, 0xffffff50 ;  /* 0xffffff50022c7836 */ /* 0x000fe40000000000 */
[----:B------:R3:W5:Y:S01]  /*2960*/  @P4 LDG.E.EL.128 R8, desc[UR4][R60.64] ;  /* 0x000000043c084981 */ /* 0x000762000c2e1d00 */
[----:B-1----:R-:W1:Y:S01]  /*2970*/  LDC.64 R38, c[0x0][0x220] ;  /* 0x00008800ff267b82 */ /* 0x002e620000000a00 */
[----:B------:R-:W-:Y:S02]  /*2980*/  SEL R64, R45, RZ, P5 ;  /* 0x000000ff2d407207 */ /* 0x000fe40002800000 */
[----:B------:R-:W-:Y:S02]  /*2990*/  SEL R65, R46, RZ, P5 ;  /* 0x000000ff2e417207 */ /* 0x000fe40002800000 */
[----:B------:R-:W-:-:S02]  /*29a0*/  SEL R66, R47, RZ, P5 ;  /* 0x000000ff2f427207 */ /* 0x000fc40002800000 */
[----:B----4-:R-:W-:Y:S02]  /*29b0*/  SEL R86, R40, RZ, P5 ;  /* 0x000000ff28567207 */ /* 0x010fe40002800000 */
[----:B------:R-:W-:Y:S02]  /*29c0*/  SEL R83, R41, RZ, P5 ;  /* 0x000000ff29537207 */ /* 0x000fe40002800000 */
[----:B------:R-:W-:Y:S02]  /*29d0*/  SEL R88, R42, RZ, P5 ;  /* 0x000000ff2a587207 */ /* 0x000fe40002800000 */
[----:B------:R-:W-:Y:S02]  /*29e0*/  SEL R85, R43, RZ, P5 ;  /* 0x000000ff2b557207 */ /* 0x000fe40002800000 */
[----:B------:R-:W-:Y:S01]  /*29f0*/  ISETP.LT.U32.AND P5, PT, R44, 0xb0, P0 ;  /* 0x000000b02c00780c */ /* 0x000fe200007a1070 */
[----:B---3--:R-:W-:Y:S02]  /*2a00*/  VIADD R60, R2, 0xfffffea0 ;  /* 0xfffffea0023c7836 */ /* 0x008fe40000000000 */
[----:B------:R-:W-:Y:S01]  /*2a10*/  IMAD.IADD R41, R33, 0x1, R44 ;  /* 0x0000000121297824 */ /* 0x000fe200078e022c */
[----:B------:R-:W-:-:S02]  /*2a20*/  SEL R36, R24, RZ, P6 ;  /* 0x000000ff18247207 */ /* 0x000fc40003000000 */
[----:B------:R-:W-:Y:S02]  /*2a30*/  SEL R45, R25, RZ, P6 ;  /* 0x000000ff192d7207 */ /* 0x000fe40003000000 */
[----:B------:R-:W-:Y:S02]  /*2a40*/  CS2R R24, SRZ ;  /* 0x0000000000187805 */ /* 0x000fe4000001ff00 */
[----:B------:R-:W-:Y:S02]  /*2a50*/  SEL R46, R26, RZ, P6 ;  /* 0x000000ff1a2e7207 */ /* 0x000fe40003000000 */
[----:B------:R-:W-:Y:S02]  /*2a60*/  SEL R47, R27, RZ, P6 ;  /* 0x000000ff1b2f7207 */ /* 0x000fe40003000000 */
[----:B------:R-:W-:Y:S02]  /*2a70*/  CS2R R26, SRZ ;  /* 0x00000000001a7805 */ /* 0x000fe4000001ff00 */
[----:B------:R-:W-:-:S02]  /*2a80*/  SEL R61, R4, RZ, P6 ;  /* 0x000000ff043d7207 */ /* 0x000fc40003000000 */
[----:B------:R-:W-:Y:S02]  /*2a90*/  SEL R82, R5, RZ, P6 ;  /* 0x000000ff05527207 */ /* 0x000fe40003000000 */
[----:B------:R-:W-:Y:S02]  /*2aa0*/  SEL R67, R6, RZ, P6 ;  /* 0x000000ff06437207 */ /* 0x000fe40003000000 */
[----:B------:R-:W-:Y:S01]  /*2ab0*/  SEL R84, R7, RZ, P6 ;  /* 0x000000ff07547207 */ /* 0x000fe20003000000 */
[----:B0-----:R-:W-:Y:S01]  /*2ac0*/  IMAD.WIDE R40, R41, 0x4, R62 ;  /* 0x0000000429287825 */ /* 0x001fe200078e023e */
[----:B------:R-:W-:-:S03]  /*2ad0*/  ISETP.LT.U32.AND P6, PT, R60, 0xb0, P0 ;  /* 0x000000b03c00780c */ /* 0x000fc600007c1070 */
[----:B------:R-:W-:Y:S01]  /*2ae0*/  IMAD.IADD R43, R33, 0x1, R60 ;  /* 0x00000001212b7824 */ /* 0x000fe200078e023c */
[----:B------:R-:W3:Y:S01]  /*2af0*/  @P5 LDG.E.EL.128 R24, desc[UR4][R40.64] ;  /* 0x0000000428185981 */ /* 0x000ee2000c2e1d00 */
[----:B------:R-:W-:Y:S02]  /*2b00*/  CS2R R4, SRZ ;  /* 0x0000000000047805 */ /* 0x000fe4000001ff00 */
[----:B------:R-:W-:Y:S01]  /*2b10*/  CS2R R6, SRZ ;  /* 0x0000000000067805 */ /* 0x000fe2000001ff00 */
[----:B-1----:R-:W-:-:S05]  /*2b20*/  IMAD.WIDE R42, R43, 0x4, R38 ;  /* 0x000000042b2a7825 */ /* 0x002fca00078e0226 */
[----:B------:R-:W4:Y:S01]  /*2b30*/  @P6 LDG.E.EL.128 R4, desc[UR4][R42.64] ;  /* 0x000000042a046981 */ /* 0x000f22000c2e1d00 */
[----:B--2---:R-:W-:Y:S02]  /*2b40*/  SEL R12, R12, RZ, P4 ;  /* 0x000000ff0c0c7207 */ /* 0x004fe40002000000 */
[----:B-----5:R-:W-:Y:S02]  /*2b50*/  SEL R33, R8, RZ, P4 ;  /* 0x000000ff08217207 */ /* 0x020fe40002000000 */
[----:B------:R-:W-:Y:S02]  /*2b60*/  SEL R8, R9, RZ, P4 ;  /* 0x000000ff09087207 */ /* 0x000fe40002000000 */
[----:B------:R-:W-:Y:S02]  /*2b70*/  SEL R9, R10, RZ, P4 ;  /* 0x000000ff0a097207 */ /* 0x000fe40002000000 */
[----:B------:R-:W-:Y:S02]  /*2b80*/  SEL R13, R13, RZ, P4 ;  /* 0x000000ff0d0d7207 */ /* 0x000fe40002000000 */
[----:B------:R-:W-:-:S02]  /*2b90*/  SEL R14, R14, RZ, P4 ;  /* 0x000000ff0e0e7207 */ /* 0x000fc40002000000 */
[----:B------:R-:W-:Y:S02]  /*2ba0*/  SEL R15, R15, RZ, P4 ;  /* 0x000000ff0f0f7207 */ /* 0x000fe40002000000 */
[----:B------:R-:W-:Y:S02]  /*2bb0*/  SEL R10, R11, RZ, P4 ;  /* 0x000000ff0b0a7207 */ /* 0x000fe40002000000 */
[----:B------:R-:W-:-:S13]  /*2bc0*/  ISETP.GE.U32.AND P4, PT, R30, 0xb0, PT ;  /* 0x000000b01e00780c */ /* 0x000fda0003f86070 */
[----:B------:R-:W-:Y:S01]  /*2bd0*/  @!P4 FADD R54, R59, R86 ;  /* 0x000000563b36c221 */ /* 0x000fe20000000000 */
        /* <DEDUP_REMOVED lines=11> */
[----:B---3--:R-:W-:-:S02]  /*2c90*/  SEL R45, R24, RZ, P5 ;  /* 0x000000ff182d7207 */ /* 0x008fc40002800000 */
[----:B------:R-:W-:Y:S02]  /*2ca0*/  SEL R46, R25, RZ, P5 ;  /* 0x000000ff192e7207 */ /* 0x000fe40002800000 */
[----:B------:R-:W-:Y:S02]  /*2cb0*/  SEL R47, R26, RZ, P5 ;  /* 0x000000ff1a2f7207 */ /* 0x000fe40002800000 */
[----:B------:R-:W-:Y:S02]  /*2cc0*/  SEL R59, R27, RZ, P5 ;  /* 0x000000ff1b3b7207 */ /* 0x000fe40002800000 */
[----:B------:R-:W-:Y:S01]  /*2cd0*/  ISETP.LT.U32.AND P5, PT, R44, 0xb0, P2 ;  /* 0x000000b02c00780c */ /* 0x000fe200017a1070 */
[----:B------:R-:W-:Y:S02]  /*2ce0*/  IMAD.IADD R27, R31, 0x1, R44 ;  /* 0x000000011f1b7824 */ /* 0x000fe400078e022c */
[----:B------:R-:W-:Y:S01]  /*2cf0*/  @!P4 FADD R18, R15, R10 ;  /* 0x0000000a0f12c221 */ /* 0x000fe20000000000 */
[----:B------:R-:W-:Y:S01]  /*2d00*/  @!P4 FADD R17, R14, R9 ;  /* 0x000000090e11c221 */ /* 0x000fe20000000000 */
[----:B------:R-:W-:Y:S01]  /*2d10*/  @!P4 FADD R20, R13, R8 ;  /* 0x000000080d14c221 */ /* 0x000fe20000000000 */
[----:B------:R-:W-:Y:S01]  /*2d20*/  @!P4 FADD R16, R12, R33 ;  /* 0x000000210c10c221 */ /* 0x000fe20000000000 */
[----:B----4-:R-:W-:-:S02]  /*2d30*/  SEL R66, R4, RZ, P6 ;  /* 0x000000ff04427207 */ /* 0x010fc40003000000 */
[----:B------:R-:W-:Y:S02]  /*2d40*/  SEL R65, R5, RZ, P6 ;  /* 0x000000ff05417207 */ /* 0x000fe40003000000 */
[----:B------:R-:W-:Y:S02]  /*2d50*/  CS2R R4, SRZ ;  /* 0x0000000000047805 */ /* 0x000fe4000001ff00 */
[----:B------:R-:W-:Y:S02]  /*2d60*/  SEL R67, R6, RZ, P6 ;  /* 0x000000ff06437207 */ /* 0x000fe40003000000 */
[----:B------:R-:W-:Y:S02]  /*2d70*/  SEL R80, R7, RZ, P6 ;  /* 0x000000ff07507207 */ /* 0x000fe40003000000 */
[----:B------:R-:W-:Y:S02]  /*2d80*/  CS2R R6, SRZ ;  /* 0x0000000000067805 */ /* 0x000fe4000001ff00 */
[----:B------:R-:W-:Y:S01]  /*2d90*/  ISETP.LT.U32.AND P4, PT, R44, 0xb0, P1 ;  /* 0x000000b02c00780c */ /* 0x000fe20000f81070 */
[----:B------:R-:W-:Y:S01]  /*2da0*/  IMAD.WIDE R26, R27, 0x4, R62 ;  /* 0x000000041b1a7825 */ /* 0x000fe200078e023e */
[----:B------:R-:W-:-:S03]  /*2db0*/  ISETP.LT.U32.AND P6, PT, R60, 0xb0, P1 ;  /* 0x000000b03c00780c */ /* 0x000fc60000fc1070 */
[C---:B------:R-:W-:Y:S01]  /*2dc0*/  IMAD.IADD R25, R37.reuse, 0x1, R44 ;  /* 0x0000000125197824 */ /* 0x040fe200078e022c */
[----:B------:R0:W2:Y:S01]  /*2dd0*/  @P5 LDG.E.EL.128 R4, desc[UR4][R26.64] ;  /* 0x000000041a045981 */ /* 0x0000a2000c2e1d00 */
[----:B------:R-:W-:Y:S01]  /*2de0*/  IMAD.IADD R37, R37, 0x1, R60 ;  /* 0x0000000125257824 */ /* 0x000fe200078e023c */
[----:B------:R-:W-:Y:S02]  /*2df0*/  CS2R R12, SRZ ;  /* 0x00000000000c7805 */ /* 0x000fe4000001ff00 */
[----:B------:R-:W-:Y:S02]  /*2e00*/  CS2R R14, SRZ ;  /* 0x00000000000e7805 */ /* 0x000fe4000001ff00 */
[----:B------:R-:W-:Y:S02]  /*2e10*/  CS2R R8, SRZ ;  /* 0x0000000000087805 */ /* 0x000fe4000001ff00 */
[----:B------:R-:W-:Y:S01]  /*2e20*/  CS2R R10, SRZ ;  /* 0x00000000000a7805 */ /* 0x000fe2000001ff00 */
[----:B------:R-:W-:-:S04]  /*2e30*/  IMAD.WIDE R24, R25, 0x4, R62 ;  /* 0x0000000419187825 */ /* 0x000fc800078e023e */
[----:B------:R-:W-:Y:S01]  /*2e40*/  IMAD.WIDE R36, R37, 0x4, R38 ;  /* 0x0000000425247825 */ /* 0x000fe200078e0226 */
[----:B------:R1:W3:Y:S04]  /*2e50*/  @P4 LDG.E.EL.128 R12, desc[UR4][R24.64] ;  /* 0x00000004180c4981 */ /* 0x0002e8000c2e1d00 */
[----:B------:R4:W5:Y:S01]  /*2e60*/  @P6 LDG.E.EL.128 R8, desc[UR4][R36.64] ;  /* 0x0000000424086981 */ /* 0x000962000c2e1d00 */
[----:B0-----:R-:W-:Y:S02]  /*2e70*/  IMAD.IADD R27, R31, 0x1, R60 ;  /* 0x000000011f1b7824 */ /* 0x001fe400078e023c */
[----:B-1----:R-:W-:-:S04]  /*2e80*/  IMAD R25, R29, 0x2c0, R44 ;  /* 0x000002c01d197824 */ /* 0x002fc800078e022c */
[----:B------:R-:W-:-:S04]  /*2e90*/  IMAD.WIDE R24, R25, 0x4, R62 ;  /* 0x0000000419187825 */ /* 0x000fc800078e023e */
[----:B------:R-:W-:-:S04]  /*2ea0*/  IMAD.WIDE R26, R27, 0x4, R38 ;  /* 0x000000041b1a7825 */ /* 0x000fc800078e0226 */
[----:B------:R-:W-:-:S04]  /*2eb0*/  IMAD R29, R29, 0x2c0, R60 ;  /* 0x000002c01d1d7824 */ /* 0x000fc800078e023c */
[----:B------:R-:W-:Y:S01]  /*2ec0*/  IMAD.WIDE R38, R29, 0x4, R38 ;  /* 0x000000041d267825 */ /* 0x000fe200078e0226 */
[----:B--2---:R-:W-:Y:S02]  /*2ed0*/  SEL R30, R4, RZ, P5 ;  /* 0x000000ff041e7207 */ /* 0x004fe40002800000 */
[----:B------:R-:W-:Y:S02]  /*2ee0*/  SEL R33, R5, RZ, P5 ;  /* 0x000000ff05217207 */ /* 0x000fe40002800000 */
[----:B----4-:R-:W-:Y:S02]  /*2ef0*/  SEL R36, R6, RZ, P5 ;  /* 0x000000ff06247207 */ /* 0x010fe40002800000 */
[----:B------:R-:W-:Y:S02]  /*2f00*/  SEL R37, R7, RZ, P5 ;  /* 0x000000ff07257207 */ /* 0x000fe40002800000 */
[----:B------:R-:W-:Y:S02]  /*2f10*/  ISETP.LT.U32.AND P5, PT, R60, 0xb0, P2 ;  /* 0x000000b03c00780c */ /* 0x000fe400017a1070 */
[----:B---3--:R-:W-:-:S02]  /*2f20*/  SEL R40, R12, RZ, P4 ;  /* 0x000000ff0c287207 */ /* 0x008fc40002000000 */
[----:B------:R-:W-:Y:S02]  /*2f30*/  SEL R41, R13, RZ, P4 ;  /* 0x000000ff0d297207 */ /* 0x000fe40002000000 */
[----:B------:R-:W-:Y:S02]  /*2f40*/  CS2R R12, SRZ ;  /* 0x00000000000c7805 */ /* 0x000fe4000001ff00 */
[----:B------:R-:W-:Y:S02]  /*2f50*/  SEL R42, R14, RZ, P4 ;  /* 0x000000ff0e2a7207 */ /* 0x000fe40002000000 */
[----:B------:R-:W-:Y:S02]  /*2f60*/  SEL R43, R15, RZ, P4 ;  /* 0x000000ff0f2b7207 */ /* 0x000fe40002000000 */
[----:B------:R-:W-:Y:S02]  /*2f70*/  CS2R R14, SRZ ;  /* 0x00000000000e7805 */ /* 0x000fe4000001ff00 */
[----:B-----5:R-:W-:-:S02]  /*2f80*/  SEL R61, R8, RZ, P6 ;  /* 0x000000ff083d7207 */ /* 0x020fc40003000000 */
[----:B------:R-:W-:Y:S02]  /*2f90*/  SEL R62, R9, RZ, P6 ;  /* 0x000000ff093e7207 */ /* 0x000fe40003000000 */
[----:B------:R-:W-:Y:S01]  /*2fa0*/  SEL R64, R10, RZ, P6 ;  /* 0x000000ff0a407207 */ /* 0x000fe20003000000 */
[----:B------:R-:W2:Y:S01]  /*2fb0*/  @P5 LDG.E.EL.128 R12, desc[UR4][R26.64] ;  /* 0x000000041a0c5981 */ /* 0x000ea2000c2e1d00 */
[----:B------:R-:W-:Y:S02]  /*2fc0*/  SEL R63, R11, RZ, P6 ;  /* 0x000000ff0b3f7207 */ /* 0x000fe40003000000 */
[----:B------:R-:W-:Y:S02]  /*2fd0*/  ISETP.LT.U32.AND P6, PT, R44, 0xb0, P3 ;  /* 0x000000b02c00780c */ /* 0x000fe40001fc1070 */
[----:B------:R-:W-:Y:S02]  /*2fe0*/  ISETP.LT.U32.AND P4, PT, R60, 0xb0, P3 ;  /* 0x000000b03c00780c */ /* 0x000fe40001f81070 */
[----:B------:R-:W-:-:S02]  /*2ff0*/  CS2R R4, SRZ ;  /* 0x0000000000047805 */ /* 0x000fc4000001ff00 */
[----:B------:R-:W-:Y:S02]  /*3000*/  CS2R R6, SRZ ;  /* 0x0000000000067805 */ /* 0x000fe4000001ff00 */
[----:B------:R-:W-:Y:S02]  /*3010*/  CS2R R8, SRZ ;  /* 0x0000000000087805 */ /* 0x000fe4000001ff00 */
[----:B------:R-:W-:-:S03]  /*3020*/  CS2R R10, SRZ ;  /* 0x00000000000a7805 */ /* 0x000fc6000001ff00 */
[----:B------:R-:W3:Y:S04]  /*3030*/  @P6 LDG.E.EL.128 R4, desc[UR4][R24.64] ;  /* 0x0000000418046981 */ /* 0x000ee8000c2e1d00 */
[----:B------:R-:W4:Y:S01]  /*3040*/  @P4 LDG.E.EL.128 R8, desc[UR4][R38.64] ;  /* 0x0000000426084981 */ /* 0x000f22000c2e1d00 */
[----:B------:R-:W-:Y:S01]  /*3050*/  IMAD R0, R0, 0x1080, R2 ;  /* 0x0000108000007824 */ /* 0x000fe200078e0202 */
[----:B--2---:R-:W-:Y:S02]  /*3060*/  SEL R29, R12, RZ, P5 ;  /* 0x000000ff0c1d7207 */ /* 0x004fe40002800000 */
[----:B------:R-:W-:Y:S02]  /*3070*/  SEL R31, R14, RZ, P5 ;  /* 0x000000ff0e1f7207 */ /* 0x000fe40002800000 */
[----:B------:R-:W-:-:S02]  /*3080*/  SEL R12, R13, RZ, P5 ;  /* 0x000000ff0d0c7207 */ /* 0x000fc40002800000 */
[----:B------:R-:W-:Y:S02]  /*3090*/  SEL R14, R15, RZ, P5 ;  /* 0x000000ff0f0e7207 */ /* 0x000fe40002800000 */
[----:B------:R-:W-:Y:S02]  /*30a0*/  ISETP.GE.U32.AND P5, PT, R44, 0xb0, PT ;  /* 0x000000b02c00780c */ /* 0x000fe40003fa6070 */
[----:B---3--:R-:W-:Y:S02]  /*30b0*/  SEL R13, R4, RZ, P6 ;  /* 0x000000ff040d7207 */ /* 0x008fe40003000000 */
[----:B------:R-:W-:Y:S02]  /*30c0*/  SEL R4, R5, RZ, P6 ;  /* 0x000000ff05047207 */ /* 0x000fe40003000000 */
[----:B------:R-:W-:Y:S02]  /*30d0*/  SEL R5, R6, RZ, P6 ;  /* 0x000000ff06057207 */ /* 0x000fe40003000000 */
[----:B------:R-:W-:-:S02]  /*30e0*/  SEL R6, R7, RZ, P6 ;  /* 0x000000ff07067207 */ /* 0x000fc40003000000 */
[----:B------:R-:W-:Y:S02]  /*30f0*/  ISETP.GE.U32.AND P6, PT, R60, 0xb0, PT ;  /* 0x000000b03c00780c */ /* 0x000fe40003fc6070 */
[----:B----4-:R-:W-:Y:S02]  /*3100*/  SEL R10, R10, RZ, P4 ;  /* 0x000000ff0a0a7207 */ /* 0x010fe40002000000 */
[----:B------:R-:W-:Y:S02]  /*3110*/  SEL R11, R11, RZ, P4 ;  /* 0x000000ff0b0b7207 */ /* 0x000fe40002000000 */
[----:B------:R-:W-:Y:S02]  /*3120*/  SEL R15, R8, RZ, P4 ;  /* 0x000000ff080f7207 */ /* 0x000fe40002000000 */
[----:B------:R-:W-:Y:S02]  /*3130*/  SEL R9, R9, RZ, P4 ;  /* 0x000000ff09097207 */ /* 0x000fe40002000000 */
[----:B------:R-:W-:-:S02]  /*3140*/  ISETP.GE.AND P4, PT, R2, 0xb0, PT ;  /* 0x000000b00200780c */ /* 0x000fc40003f86270 */
[----:B------:R-:W-:Y:S02]  /*3150*/  @P5 FSEL R6, R11, R18, !P6 ;  /* 0x000000120b065208 */ /* 0x000fe40007000000 */
[----:B------:R-:W-:Y:S02]  /*3160*/  @P5 FSEL R5, R10, R17, !P6 ;  /* 0x000000110a055208 */ /* 0x000fe40007000000 */
[----:B------:R-:W-:Y:S02]  /*3170*/  FSEL R6, R51, R6, !P4 ;  /* 0x0000000633067208 */ /* 0x000fe40006000000 */
[----:B------:R-:W-:Y:S02]  /*3180*/  FSEL R5, R50, R5, !P4 ;  /* 0x0000000532057208 */ /* 0x000fe40006000000 */
[----:B------:R-:W-:Y:S02]  /*3190*/  @P5 FSEL R4, R9, R20, !P6 ;  /* 0x0000001409045208 */ /* 0x000fe40007000000 */
[----:B------:R-:W-:Y:S01]  /*31a0*/  @P5 FSEL R13, R15, R16, !P6 ;  /* 0x000000100f0d5208 */ /* 0x000fe20007000000 */
[----:B------:R-:W0:Y:S01]  /*31b0*/  LDC.64 R8, c[0x0][0x268] ;  /* 0x00009a00ff087b82 */ /* 0x000e220000000a00 */
[----:B------:R-:W-:-:S02]  /*31c0*/  @P5 FSEL R45, R66, R19, !P6 ;  /* 0x00000013422d5208 */ /* 0x000fc40007000000 */
[----:B------:R-:W-:Y:S02]  /*31d0*/  @P5 FSEL R46, R65, R32, !P6 ;  /* 0x00000020412e5208 */ /* 0x000fe40007000000 */
[----:B------:R-:W-:Y:S02]  /*31e0*/  @P5 FSEL R47, R67, R34, !P6 ;  /* 0x00000022432f5208 */ /* 0x000fe40007000000 */
[----:B------:R-:W-:Y:S02]  /*31f0*/  @P5 FSEL R59, R80, R35, !P6 ;  /* 0x00000023503b5208 */ /* 0x000fe40007000000 */
[----:B------:R-:W-:Y:S02]  /*3200*/  @P5 FSEL R40, R61, R54, !P6 ;  /* 0x000000363d285208 */ /* 0x000fe40007000000 */
[----:B------:R-:W-:Y:S02]  /*3210*/  @P5 FSEL R41, R62, R53, !P6 ;  /* 0x000000353e295208 */ /* 0x000fe40007000000 */
[----:B------:R-:W-:-:S02]  /*3220*/  @P5 FSEL R42, R64, R55, !P6 ;  /* 0x00000037402a5208 */ /* 0x000fc40007000000 */
[----:B------:R-:W-:Y:S02]  /*3230*/  @P5 FSEL R43, R63, R56, !P6 ;  /* 0x000000383f2b5208 */ /* 0x000fe40007000000 */
[----:B------:R-:W-:Y:S02]  /*3240*/  @P5 FSEL R30, R29, R22, !P6 ;  /* 0x000000161d1e5208 */ /* 0x000fe40007000000 */
[----:B------:R-:W-:Y:S02]  /*3250*/  @P5 FSEL R33, R12, R21, !P6 ;  /* 0x000000150c215208 */ /* 0x000fe40007000000 */
[----:B------:R-:W-:Y:S02]  /*3260*/  @P5 FSEL R37, R14, R23, !P6 ;  /* 0x000000170e255208 */ /* 0x000fe40007000000 */
[----:B------:R-:W-:Y:S02]  /*3270*/  @P5 FSEL R36, R31, R52, !P6 ;  /* 0x000000341f245208 */ /* 0x000fe40007000000 */
[----:B------:R-:W-:-:S02]  /*3280*/  FSETP.GEU.AND P6, PT, R6, RZ, PT ;  /* 0x000000ff0600720b */ /* 0x000fc40003fce000 */
[----:B------:R-:W-:Y:S02]  /*3290*/  FSETP.GEU.AND P5, PT, R5, RZ, PT ;  /* 0x000000ff0500720b */ /* 0x000fe40003fae000 */
[----:B------:R-:W-:Y:S02]  /*32a0*/  FSEL R4, R49, R4, !P4 ;  /* 0x0000000431047208 */ /* 0x000fe40006000000 */
[----:B------:R-:W-:Y:S02]  /*32b0*/  FSEL R13, R48, R13, !P4 ;  /* 0x0000000d300d7208 */ /* 0x000fe40006000000 */
[----:B------:R-:W-:Y:S02]  /*32c0*/  SEL R19, R6, RZ, P6 ;  /* 0x000000ff06137207 */ /* 0x000fe40003000000 */
[----:B------:R-:W-:Y:S02]  /*32d0*/  SEL R18, R5, RZ, P5 ;  /* 0x000000ff05127207 */ /* 0x000fe40002800000 */
        /* <DEDUP_REMOVED lines=13> */
[----:B------:R-:W-:Y:S01]  /*33b0*/  FSETP.GEU.AND P5, PT, R30, RZ, PT ;  /* 0x000000ff1e00720b */ /* 0x000fe20003fae000 */
[----:B------:R-:W-:Y:S01]  /*33c0*/  IMAD R7, R3, 0x1080, R2 ;  /* 0x0000108003077824 */ /* 0x000fe200078e0202 */
[----:B------:R-:W-:Y:S02]  /*33d0*/  FSEL R42, R77, R42, !P4 ;  /* 0x0000002a4d2a7208 */ /* 0x000fe40006000000 */
[----:B------:R-:W-:Y:S02]  /*33e0*/  FSEL R43, R78, R43, !P4 ;  /* 0x0000002b4e2b7208 */ /* 0x000fe40006000000 */
[----:B------:R-:W-:Y:S02]  /*33f0*/  SEL R33, R33, RZ, P6 ;  /* 0x000000ff21217207 */ /* 0x000fe40003000000 */
[----:B------:R-:W-:Y:S01]  /*3400*/  SEL R32, R30, RZ, P5 ;  /* 0x000000ff1e207207 */ /* 0x000fe20002800000 */
[----:B------:R-:W-:Y:S01]  /*3410*/  IMAD R7, R28, 0x420, R7 ;  /* 0x000004201c077824 */ /* 0x000fe200078e0207 */
[----:B------:R-:W-:-:S02]  /*3420*/  FSETP.GEU.AND P6, PT, R43, RZ, PT ;  /* 0x000000ff2b00720b */ /* 0x000fc40003fce000 */
[----:B------:R-:W-:Y:S02]  /*3430*/  FSETP.GEU.AND P5, PT, R42, RZ, PT ;  /* 0x000000ff2a00720b */ /* 0x000fe40003fae000 */
[----:B------:R-:W-:Y:S02]  /*3440*/  FSEL R40, R75, R40, !P4 ;  /* 0x000000284b287208 */ /* 0x000fe40006000000 */
[----:B------:R-:W-:Y:S01]  /*3450*/  FSEL R41, R76, R41, !P4 ;  /* 0x000000294c297208 */ /* 0x000fe20006000000 */
[----:B------:R-:W-:Y:S01]  /*3460*/  IMAD R3, R3, 0x1080, R0 ;  /* 0x0000108003037824 */ /* 0x000fe200078e0200 */
[----:B------:R-:W-:Y:S01]  /*3470*/  SEL R43, R43, RZ, P6 ;  /* 0x000000ff2b2b7207 */ /* 0x000fe20003000000 */
[----:B------:R-:W-:Y:S01]  /*3480*/  VIADD R11, R7, 0x420 ;  /* 0x00000420070b7836 */ /* 0x000fe20000000000 */
[----:B------:R-:W-:Y:S02]  /*3490*/  SEL R42, R42, RZ, P5 ;  /* 0x000000ff2a2a7207 */ /* 0x000fe40002800000 */
[----:B------:R-:W-:-:S02]  /*34a0*/  FSETP.GEU.AND P6, PT, R41, RZ, PT ;  /* 0x000000ff2900720b */ /* 0x000fc40003fce000 */
[C---:B------:R-:W-:Y:S01]  /*34b0*/  FSETP.GEU.AND P5, PT, R40.reuse, RZ, PT ;  /* 0x000000ff2800720b */ /* 0x040fe20003fae000 */
[--C-:B0-----:R-:W-:Y:S01]  /*34c0*/  IMAD.WIDE R2, R3, 0x4, R8.reuse ;  /* 0x0000000403027825 */ /* 0x101fe200078e0208 */
[----:B------:R-:W-:Y:S02]  /*34d0*/  SEL R41, R41, RZ, P6 ;  /* 0x000000ff29297207 */ /* 0x000fe40003000000 */
[----:B------:R-:W-:Y:S01]  /*34e0*/  SEL R40, R40, RZ, P5 ;  /* 0x000000ff28287207 */ /* 0x000fe20002800000 */
[C---:B------:R-:W-:Y:S02]  /*34f0*/  VIADD R13, R7.reuse, 0x840 ;  /* 0x00000840070d7836 */ /* 0x040fe40000000000 */
[----:B------:R-:W-:Y:S01]  /*3500*/  IMAD.WIDE R4, R7, 0x4, R8 ;  /* 0x0000000407047825 */ /* 0x000fe200078e0208 */
[----:B------:R-:W-:-:S03]  /*3510*/  FSEL R45, R68, R45, !P4 ;  /* 0x0000002d442d7208 */ /* 0x000fc60006000000 */
[----:B------:R-:W-:Y:S01]  /*3520*/  IMAD.WIDE R6, R11, 0x4, R8 ;  /* 0x000000040b067825 */ /* 0x000fe200078e0208 */
[----:B------:R-:W-:Y:S01]  /*3530*/  FSEL R46, R69, R46, !P4 ;  /* 0x0000002e452e7208 */ /* 0x000fe20006000000 */
[----:B------:R0:W-:Y:S01]  /*3540*/  @P3 STG.E.128 desc[UR4][R2.64], R16 ;  /* 0x0000001002003986 */ /* 0x0001e2000c101d04 */
[----:B------:R-:W-:Y:S02]  /*3550*/  FSEL R47, R70, R47, !P4 ;  /* 0x0000002f462f7208 */ /* 0x000fe40006000000 */
[----:B------:R-:W-:Y:S01]  /*3560*/  FSEL R58, R58, R59, !P4 ;  /* 0x0000003b3a3a7208 */ /* 0x000fe20006000000 */
[----:B------:R0:W-:Y:S01]  /*3570*/  @P2 STG.E.128 desc[UR4][R4.64], R32 ;  /* 0x0000002004002986 */ /* 0x0001e2000c101d04 */
[----:B------:R-:W-:Y:S02]  /*3580*/  FSETP.GEU.AND P2, PT, R47, RZ, PT ;  /* 0x000000ff2f00720b */ /* 0x000fe40003f4e000 */
[----:B------:R-:W-:Y:S01]  /*3590*/  FSETP.GEU.AND P3, PT, R46, RZ, PT ;  /* 0x000000ff2e00720b */ /* 0x000fe20003f6e000 */
[----:B------:R0:W-:Y:S01]  /*35a0*/  @P1 STG.E.128 desc[UR4][R6.64], R40 ;  /* 0x0000002806001986 */ /* 0x0001e2000c101d04 */
[----:B------:R-:W-:-:S02]  /*35b0*/  FSETP.GEU.AND P1, PT, R58, RZ, PT ;  /* 0x000000ff3a00720b */ /* 0x000fc40003f2e000 */
[----:B------:R-:W-:Y:S01]  /*35c0*/  FSETP.GEU.AND P4, PT, R45, RZ, PT ;  /* 0x000000ff2d00720b */ /* 0x000fe20003f8e000 */
[----:B------:R-:W-:Y:S01]  /*35d0*/  IMAD.WIDE R8, R13, 0x4, R8 ;  /* 0x000000040d087825 */ /* 0x000fe200078e0208 */
[----:B------:R-:W-:Y:S02]  /*35e0*/  SEL R15, R58, RZ, P1 ;  /* 0x000000ff3a0f7207 */ /* 0x000fe40000800000 */
[----:B------:R-:W-:Y:S02]  /*35f0*/  SEL R14, R47, RZ, P2 ;  /* 0x000000ff2f0e7207 */ /* 0x000fe40001000000 */
[----:B------:R-:W-:Y:S02]  /*3600*/  SEL R13, R46, RZ, P3 ;  /* 0x000000ff2e0d7207 */ /* 0x000fe40001800000 */
[----:B------:R-:W-:Y:S01]  /*3610*/  SEL R12, R45, RZ, P4 ;  /* 0x000000ff2d0c7207 */ /* 0x000fe20002000000 */
[----:B0-----:R-:W-:Y:S06]  /*3620*/  @!P0 EXIT ;  /* 0x000000000000894d */ /* 0x001fec0003800000 */
[----:B------:R-:W-:Y:S01]  /*3630*/  STG.E.128 desc[UR4][R8.64], R12 ;  /* 0x0000000c08007986 */ /* 0x000fe2000c101d04 */
[----:B------:R-:W-:Y:S05]  /*3640*/  EXIT ;  /* 0x000000000000794d */ /* 0x000fea0003800000 */
.L_x_0:
[----:B------:R-:W-:-:S00]  /*3650*/  BRA `(.L_x_0) ;  /* 0xfffffffc00fc7947 */ /* 0x000fc0000383ffff */
[----:B------:R-:W-:-:S00]  /*3660*/  NOP ;  /* 0x0000000000007918 */ /* 0x000fc00000000000 */
        /* <DEDUP_REMOVED lines=9> */
.L_x_1:


//--------------------- .nv.global.init           --------------------------
	.section	.nv.global.init,"aw",@progbits
.nv.global.init:
	.type		_$_str,@object
	.size		_$_str,(_$_str_$_2 - _$_str)
_$_str:
        /*0000*/ 	.byte	0x5f, 0x5f, 0x43, 0x55, 0x44, 0x41, 0x5f, 0x46, 0x54, 0x5a, 0x00
	.type		_$_str_$_2,@object
	.size		_$_str_$_2,(.L_1 - _$_str_$_2)
_$_str_$_2:
        /*000b*/ 	.byte	0x5f, 0x5f, 0x43, 0x55, 0x44, 0x41, 0x5f, 0x50, 0x52, 0x45, 0x43, 0x5f, 0x53, 0x51, 0x52, 0x54
        /*001b*/ 	.byte	0x00
.L_1:


//--------------------- .nv.constant0.triton_poi_fused_cat_relu_69 --------------------------
	.section	.nv.constant0.triton_poi_fused_cat_relu_69,"a",@progbits
	.sectionflags	@""
	.align	4
.nv.constant0.triton_poi_fused_cat_relu_69:
	.zero		632
